	.target	sm_90a

	.elftype	@"ET_EXEC"


//--------------------- .note.nv.tkinfo           --------------------------
	.section	.note.nv.tkinfo,"",@"SHT_NOTE"
	.sectionflags	@"SHF_NOTE_NV_TKINFO"
	.tkinfo
        /*0018*/ 	.word	0x00000002
        /*0030*/ 	.string	""
        /*0030*/ 	.string	"ptxas"
        /*0030*/ 	.string	"Cuda compilation tools, release 13.0, V13.0.88"
        /*0030*/ 	.string	"Build cuda_13.0.r13.0/compiler.36424714_0"
        /*0030*/ 	.string	"-v  -suppress-debug-info  -lineinfo  -arch sm_90a "



//--------------------- .note.nv.cuinfo           --------------------------
	.section	.note.nv.cuinfo,"",@"SHT_NOTE"
	.sectionflags	@"SHF_NOTE_NV_CUINFO"
        /*0018*/ 	.short	0x0002
        /*001a*/ 	.short	0x005a
        /*001c*/ 	.short	0x0082
	.zero		2


//--------------------- .nv.info                  --------------------------
	.section	.nv.info,"",@"SHT_CUDA_INFO"
	.align	4


	//----- nvinfo : EIATTR_REGCOUNT
	.align		4
        /*0000*/ 	.byte	0x04, 0x2f
        /*0002*/ 	.short	(.L_1 - .L_0)
	.align		4
.L_0:
        /*0004*/ 	.word	index@(gluon_wgmma)
        /*0008*/ 	.word	0x0000005a


	//----- nvinfo : EIATTR_FRAME_SIZE
	.align		4
.L_1:
        /*000c*/ 	.byte	0x04, 0x11
        /*000e*/ 	.short	(.L_3 - .L_2)
	.align		4
.L_2:
        /*0010*/ 	.word	index@(gluon_wgmma)
        /*0014*/ 	.word	0x00000000


	//----- nvinfo : EIATTR_MIN_STACK_SIZE
	.align		4
.L_3:
        /*0018*/ 	.byte	0x04, 0x12
        /*001a*/ 	.short	(.L_5 - .L_4)
	.align		4
.L_4:
        /*001c*/ 	.word	index@(gluon_wgmma)
        /*0020*/ 	.word	0x00000000
.L_5:


//--------------------- .nv.compat                --------------------------
	.section	.nv.compat,"",@"SHT_CUDA_COMPAT_INFO"
	.align	4
        /*0000*/ 	.byte	0x02, 0x09, 0x01, 0x00, 0x02, 0x02, 0x04, 0x00, 0x02, 0x05, 0x05, 0x00, 0x03, 0x07, 0x01, 0x01
        /*0010*/ 	.byte	0x02, 0x03, 0x03, 0x00, 0x02, 0x06, 0x01, 0x00, 0x04, 0x0b, 0x08, 0x00, 0x00, 0x00, 0x00, 0x00
        /*0020*/ 	.byte	0x00, 0x00, 0x00, 0x00


//--------------------- .nv.info.gluon_wgmma      --------------------------
	.section	.nv.info.gluon_wgmma,"",@"SHT_CUDA_INFO"
	.sectionflags	@""
	.align	4


	//----- nvinfo : EIATTR_CUDA_API_VERSION
	.align		4
        /*0000*/ 	.byte	0x04, 0x37
        /*0002*/ 	.short	(.L_7 - .L_6)
.L_6:
        /*0004*/ 	.word	0x00000082


	//----- nvinfo : EIATTR_KPARAM_INFO
	.align		4
.L_7:
        /*0008*/ 	.byte	0x04, 0x17
        /*000a*/ 	.short	(.L_9 - .L_8)
.L_8:
        /*000c*/ 	.word	0x00000000
        /*0010*/ 	.short	0x000a
        /*0012*/ 	.short	0x0048
        /*0014*/ 	.byte	0x00, 0xf4, 0x21, 0x00


	//----- nvinfo : EIATTR_KPARAM_INFO
	.align		4
.L_9:
        /*0018*/ 	.byte	0x04, 0x17
        /*001a*/ 	.short	(.L_11 - .L_10)
.L_10:
        /*001c*/ 	.word	0x00000000
        /*0020*/ 	.short	0x0009
        /*0022*/ 	.short	0x0040
        /*0024*/ 	.byte	0x00, 0xf4, 0x21, 0x00


	//----- nvinfo : EIATTR_KPARAM_INFO
	.align		4
.L_11:
        /*0028*/ 	.byte	0x04, 0x17
        /*002a*/ 	.short	(.L_13 - .L_12)
.L_12:
        /*002c*/ 	.word	0x00000000
        /*0030*/ 	.short	0x0008
        /*0032*/ 	.short	0x0038
        /*0034*/ 	.byte	0x00, 0xf0, 0x21, 0x00


	//----- nvinfo : EIATTR_KPARAM_INFO
	.align		4
.L_13:
        /*0038*/ 	.byte	0x04, 0x17
        /*003a*/ 	.short	(.L_15 - .L_14)
.L_14:
        /*003c*/ 	.word	0x00000000
        /*0040*/ 	.short	0x0007
        /*0042*/ 	.short	0x0030
        /*0044*/ 	.byte	0x00, 0xf0, 0x21, 0x00


	//----- nvinfo : EIATTR_KPARAM_INFO
	.align		4
.L_15:
        /*0048*/ 	.byte	0x04, 0x17
        /*004a*/ 	.short	(.L_17 - .L_16)
.L_16:
        /*004c*/ 	.word	0x00000000
        /*0050*/ 	.short	0x0006
        /*0052*/ 	.short	0x0028
        /*0054*/ 	.byte	0x00, 0xf0, 0x21, 0x00


	//----- nvinfo : EIATTR_KPARAM_INFO
	.align		4
.L_17:
        /*0058*/ 	.byte	0x04, 0x17
        /*005a*/ 	.short	(.L_19 - .L_18)
.L_18:
        /*005c*/ 	.word	0x00000000
        /*0060*/ 	.short	0x0005
        /*0062*/ 	.short	0x0020
        /*0064*/ 	.byte	0x00, 0xf0, 0x11, 0x00


	//----- nvinfo : EIATTR_KPARAM_INFO
	.align		4
.L_19:
        /*0068*/ 	.byte	0x04, 0x17
        /*006a*/ 	.short	(.L_21 - .L_20)
.L_20:
        /*006c*/ 	.word	0x00000000
        /*0070*/ 	.short	0x0004
        /*0072*/ 	.short	0x001c
        /*0074*/ 	.byte	0x00, 0xf0, 0x11, 0x00


	//----- nvinfo : EIATTR_KPARAM_INFO
	.align		4
.L_21:
        /*0078*/ 	.byte	0x04, 0x17
        /*007a*/ 	.short	(.L_23 - .L_22)
.L_22:
        /*007c*/ 	.word	0x00000000
        /*0080*/ 	.short	0x0003
        /*0082*/ 	.short	0x0018
        /*0084*/ 	.byte	0x00, 0xf0, 0x11, 0x00


	//----- nvinfo : EIATTR_KPARAM_INFO
	.align		4
.L_23:
        /*0088*/ 	.byte	0x04, 0x17
        /*008a*/ 	.short	(.L_25 - .L_24)
.L_24:
        /*008c*/ 	.word	0x00000000
        /*0090*/ 	.short	0x0002
        /*0092*/ 	.short	0x0010
        /*0094*/ 	.byte	0x00, 0xf4, 0x21, 0x00


	//----- nvinfo : EIATTR_KPARAM_INFO
	.align		4
.L_25:
        /*0098*/ 	.byte	0x04, 0x17
        /*009a*/ 	.short	(.L_27 - .L_26)
.L_26:
        /*009c*/ 	.word	0x00000000
        /*00a0*/ 	.short	0x0001
        /*00a2*/ 	.short	0x0008
        /*00a4*/ 	.byte	0x00, 0xf4, 0x21, 0x00


	//----- nvinfo : EIATTR_KPARAM_INFO
	.align		4
.L_27:
        /*00a8*/ 	.byte	0x04, 0x17
        /*00aa*/ 	.short	(.L_29 - .L_28)
.L_28:
        /*00ac*/ 	.word	0x00000000
        /*00b0*/ 	.short	0x0000
        /*00b2*/ 	.short	0x0000
        /*00b4*/ 	.byte	0x00, 0xf4, 0x21, 0x00


	//----- nvinfo : EIATTR_SPARSE_MMA_MASK
	.align		4
.L_29:
        /*00b8*/ 	.byte	0x03, 0x50
        /*00ba*/ 	.short	0x0000


	//----- nvinfo : EIATTR_MAXREG_COUNT
	.align		4
        /*00bc*/ 	.byte	0x03, 0x1b
        /*00be*/ 	.short	0x00ff


	//----- nvinfo : EIATTR_NUM_BARRIERS
	.align		4
        /*00c0*/ 	.byte	0x02, 0x4c
        /*00c2*/ 	.byte	0x01
	.zero		1


	//----- nvinfo : EIATTR_MERCURY_ISA_VERSION
	.align		4
        /*00c4*/ 	.byte	0x03, 0x5f
        /*00c6*/ 	.short	0x0101


	//----- nvinfo : EIATTR_INT_WARP_WIDE_INSTR_OFFSETS
	.align		4
        /*00c8*/ 	.byte	0x04, 0x31
        /*00ca*/ 	.short	(.L_31 - .L_30)


	//   ....[0]....
.L_30:
        /*00cc*/ 	.word	0x00001300


	//   ....[1]....
        /*00d0*/ 	.word	0x00001320


	//   ....[2]....
        /*00d4*/ 	.word	0x00001330


	//   ....[3]....
        /*00d8*/ 	.word	0x00001340


	//   ....[4]....
        /*00dc*/ 	.word	0x00001450


	//   ....[5]....
        /*00e0*/ 	.word	0x00001980


	//   ....[6]....
        /*00e4*/ 	.word	0x00001990


	//   ....[7]....
        /*00e8*/ 	.word	0x000019c0


	//   ....[8]....
        /*00ec*/ 	.word	0x00001a30


	//   ....[9]....
        /*00f0*/ 	.word	0x00001e90


	//   ....[10]....
        /*00f4*/ 	.word	0x00001eb0


	//----- nvinfo : EIATTR_COOP_GROUP_MASK_REGIDS
	.align		4
.L_31:
        /*00f8*/ 	.byte	0x04, 0x29
        /*00fa*/ 	.short	(.L_33 - .L_32)


	//   ....[0]....
.L_32:
        /*00fc*/ 	.word	0xffffffff


	//   ....[1]....
        /*0100*/ 	.word	0xffffffff


	//   ....[2]....
        /*0104*/ 	.word	0xffffffff


	//----- nvinfo : EIATTR_COOP_GROUP_INSTR_OFFSETS
	.align		4
.L_33:
        /*0108*/ 	.byte	0x04, 0x28
        /*010a*/ 	.short	(.L_35 - .L_34)


	//   ....[0]....
.L_34:
        /*010c*/ 	.word	0x00000150


	//   ....[1]....
        /*0110*/ 	.word	0x00000720


	//   ....[2]....
        /*0114*/ 	.word	0x00000cd0


	//----- nvinfo : EIATTR_MBARRIER_INSTR_OFFSETS
	.align		4
.L_35:
        /*0118*/ 	.byte	0x04, 0x39
        /*011a*/ 	.short	(.L_37 - .L_36)


	//   ....[0]....
.L_36:
        /*011c*/ 	.word	0x000014b0
        /*0120*/ 	.word	0x000000ff
        /*0124*/ 	.word	0x0000c000
        /*0128*/ 	.short	0x0100
        /*012a*/ 	.byte	0x05
	.zero		1


	//   ....[1]....
        /*012c*/ 	.word	0x00001620
        /*0130*/ 	.word	0x000000ff
        /*0134*/ 	.word	0x0000c008
        /*0138*/ 	.short	0x0100
        /*013a*/ 	.byte	0x05
	.zero		1


	//   ....[2]....
        /*013c*/ 	.word	0x00001650
        /*0140*/ 	.word	0x000000ff
        /*0144*/ 	.word	0x0000c010
        /*0148*/ 	.short	0x0100
        /*014a*/ 	.byte	0x05
	.zero		1


	//   ....[3]....
        /*014c*/ 	.word	0x00001670
        /*0150*/ 	.word	0x000000ff
        /*0154*/ 	.word	0x0000c018
        /*0158*/ 	.short	0x0100
        /*015a*/ 	.byte	0x05
	.zero		1


	//   ....[4]....
        /*015c*/ 	.word	0x00001ac0
        /*0160*/ 	.word	0x000000ff
        /*0164*/ 	.word	0x0000c000
        /*0168*/ 	.short	0x010a
        /*016a*/ 	.byte	0x0f
	.zero		1


	//   ....[5]....
        /*016c*/ 	.word	0x00001df0
        /*0170*/ 	.word	0x000000ff
        /*0174*/ 	.word	0x0000c000
        /*0178*/ 	.short	0x0108
        /*017a*/ 	.byte	0x05
	.zero		1


	//   ....[6]....
        /*017c*/ 	.word	0x00001f50
        /*0180*/ 	.word	0x000000ff
        /*0184*/ 	.word	0x0000c008
        /*0188*/ 	.short	0x0108
        /*018a*/ 	.byte	0x05
	.zero		1


	//   ....[7]....
        /*018c*/ 	.word	0x00002030
        /*0190*/ 	.word	0x000000ff
        /*0194*/ 	.word	0x0000c010
        /*0198*/ 	.short	0x0108
        /*019a*/ 	.byte	0x05
	.zero		1


	//   ....[8]....
        /*019c*/ 	.word	0x000020b0
        /*01a0*/ 	.word	0x000000ff
        /*01a4*/ 	.word	0x0000c018
        /*01a8*/ 	.short	0x0108
        /*01aa*/ 	.byte	0x05
	.zero		1


	//   ....[9]....
        /*01ac*/ 	.word	0x000021c0
        /*01b0*/ 	.word	0x000000ff
        /*01b4*/ 	.word	0x0000c000
        /*01b8*/ 	.short	0x010a
        /*01ba*/ 	.byte	0x0f
	.zero		1


	//----- nvinfo : EIATTR_NUM_MBARRIERS
	.align		4
.L_37:
        /*01bc*/ 	.byte	0x03, 0x38
        /*01be*/ 	.short	0x0004


	//----- nvinfo : EIATTR_EXIT_INSTR_OFFSETS
	.align		4
        /*01c0*/ 	.byte	0x04, 0x1c
        /*01c2*/ 	.short	(.L_39 - .L_38)


	//   ....[0]....
.L_38:
        /*01c4*/ 	.word	0x000021b0


	//----- nvinfo : EIATTR_REQNTID
	.align		4
.L_39:
        /*01c8*/ 	.byte	0x04, 0x10
        /*01ca*/ 	.short	(.L_41 - .L_40)
.L_40:
        /*01cc*/ 	.word	0x00000080
        /*01d0*/ 	.word	0x00000001
        /*01d4*/ 	.word	0x00000001


	//----- nvinfo : EIATTR_CRS_STACK_SIZE
	.align		4
.L_41:
        /*01d8*/ 	.byte	0x04, 0x1e
        /*01da*/ 	.short	(.L_43 - .L_42)
.L_42:
        /*01dc*/ 	.word	0x00000000


	//----- nvinfo : EIATTR_CBANK_PARAM_SIZE
	.align		4
.L_43:
        /*01e0*/ 	.byte	0x03, 0x19
        /*01e2*/ 	.short	0x0050


	//----- nvinfo : EIATTR_PARAM_CBANK
	.align		4
        /*01e4*/ 	.byte	0x04, 0x0a
        /*01e6*/ 	.short	(.L_45 - .L_44)
	.align		4
.L_44:
        /*01e8*/ 	.word	index@(.nv.constant0.gluon_wgmma)
        /*01ec*/ 	.short	0x0210
        /*01ee*/ 	.short	0x0050


	//----- nvinfo : EIATTR_SW_WAR
	.align		4
.L_45:
        /*01f0*/ 	.byte	0x04, 0x36
        /*01f2*/ 	.short	(.L_47 - .L_46)
.L_46:
        /*01f4*/ 	.word	0x00000008
.L_47:


//--------------------- .nv.callgraph             --------------------------
	.section	.nv.callgraph,"",@"SHT_CUDA_CALLGRAPH"
	.align	4
	.sectionentsize	8
	.align		4
        /*0000*/ 	.word	0x00000000
	.align		4
        /*0004*/ 	.word	0xffffffff
	.align		4
        /*0008*/ 	.word	0x00000000
	.align		4
        /*000c*/ 	.word	0xfffffffe
	.align		4
        /*0010*/ 	.word	0x00000000
	.align		4
        /*0014*/ 	.word	0xfffffffd
	.align		4
        /*0018*/ 	.word	0x00000000
	.align		4
        /*001c*/ 	.word	0xfffffffc


//--------------------- .text.gluon_wgmma         --------------------------
	.section	.text.gluon_wgmma,"ax",@progbits
	.align	128
        .global         gluon_wgmma
        .type           gluon_wgmma,@function
        .size           gluon_wgmma,(.L_x_52 - gluon_wgmma)
        .other          gluon_wgmma,@"STO_CUDA_ENTRY STV_DEFAULT"
gluon_wgmma:
.text.gluon_wgmma:
[----:B------:R-:W-:Y:S01]  /*0000*/  LDC R1, c[0x0][0x28] ;  /* 0x00000a00ff017b82 */ /* 0x000fe20000000800 */
[----:B------:R-:W1:Y:S07]  /*0010*/  S2R R0, SR_TID.X ;  /* 0x0000000000007919 */ /* 0x000e6e0000002100 */
[----:B------:R-:W2:Y:S01]  /*0020*/  S2UR UR4, SR_CgaCtaId ;  /* 0x00000000000479c3 */ /* 0x000ea20000008800 */
[----:B------:R-:W-:Y:S01]  /*0030*/  UMOV UR5, 0x400 ;  /* 0x0000040000057882 */ /* 0x000fe20000000000 */
[----:B------:R-:W-:Y:S01]  /*0040*/  ULDC UR7, c[0x0][0xc] ;  /* 0x0000030000077ab9 */ /* 0x000fe20000000800 */
[----:B------:R-:W-:Y:S01]  /*0050*/  ULDC.64 UR20, c[0x0][0x250] ;  /* 0x0000940000147ab9 */ /* 0x000fe20000000a00 */
[----:B------:R-:W-:Y:S04]  /*0060*/  BSSY B0, `(.L_x_0) ;  /* 0x000001e000007945 */ /* 0x000fe80003800000 */
[----:B------:R-:W3:Y:S08]  /*0070*/  LDC R3, c[0x0][0x228] ;  /* 0x00008a00ff037b82 */ /* 0x000ef00000000800 */
[----:B------:R-:W4:Y:S08]  /*0080*/  LDC R10, c[0x0][0x230] ;  /* 0x00008c00ff0a7b82 */ /* 0x000f300000000800 */
[----:B------:R-:W-:Y:S01]  /*0090*/  S2UR UR28, SR_CTAID.Y ;  /* 0x00000000001c79c3 */ /* 0x000fe20000002600 */
[----:B--2---:R-:W-:-:S03]  /*00a0*/  ULEA UR5, UR4, UR5, 0x18 ;  /* 0x0000000504057291 */ /* 0x004fc6000f8ec03f */
[----:B------:R-:W-:Y:S01]  /*00b0*/  ULDC UR4, c[0x0][0x10] ;  /* 0x0000040000047ab9 */ /* 0x000fe20000000800 */
[----:B-1----:R-:W-:-:S03]  /*00c0*/  LOP3.LUT R2, R0, 0x7f, RZ, 0xc0, !PT ;  /* 0x0000007f00027812 */ /* 0x002fc600078ec0ff */
[----:B------:R-:W1:Y:S01]  /*00d0*/  S2UR UR6, SR_CTAID.Z ;  /* 0x00000000000679c3 */ /* 0x000e620000002700 */
[----:B---3--:R-:W-:Y:S01]  /*00e0*/  VIADD R3, R3, 0xffffffff ;  /* 0xffffffff03037836 */ /* 0x008fe20000000000 */
[C---:B------:R-:W-:Y:S02]  /*00f0*/  ISETP.GE.U32.AND P0, PT, R2.reuse, 0x20, PT ;  /* 0x000000200200780c */ /* 0x040fe40003f06070 */
[C---:B------:R-:W-:Y:S02]  /*0100*/  ISETP.NE.U32.AND P2, PT, R2.reuse, RZ, PT ;  /* 0x000000ff0200720c */ /* 0x040fe40003f45070 */
[----:B------:R-:W-:Y:S02]  /*0110*/  LEA R12, R2, UR5, 0x2 ;  /* 0x00000005020c7c11 */ /* 0x000fe4000f8e10ff */
[----:B------:R-:W2:Y:S01]  /*0120*/  S2UR UR29, SR_CTAID.X ;  /* 0x00000000001d79c3 */ /* 0x000ea20000002500 */
[----:B----4-:R-:W-:-:S06]  /*0130*/  VIADD R11, R10, 0xffffffff ;  /* 0xffffffff0a0b7836 */ /* 0x010fcc0000000000 */
[----:B------:R3:W-:Y:S01]  /*0140*/  @!P0 STS [R12], RZ ;  /* 0x000000ff0c008388 */ /* 0x0007e20000000800 */
[----:B------:R-:W-:-:S03]  /*0150*/  NOP ;  /* 0x0000000000007918 */ /* 0x000fc60000000000 */
[----:B------:R3:W-:Y:S01]  /*0160*/  @!P2 STS [UR5+0x24], R3 ;  /* 0x00002403ff00a988 */ /* 0x0007e20008000805 */
[----:B-1----:R-:W-:-:S03]  /*0170*/  UIMAD UR4, UR6, UR4, UR28 ;  /* 0x00000004060472a4 */ /* 0x002fc6000f8e021c */
[----:B------:R3:W-:Y:S01]  /*0180*/  @!P2 STS [UR5+0x20], R11 ;  /* 0x0000200bff00a988 */ /* 0x0007e20008000805 */
[----:B--2---:R-:W-:-:S04]  /*0190*/  UIMAD UR4, UR4, UR7, UR29 ;  /* 0x00000007040472a4 */ /* 0x004fc8000f8e021d */
[----:B------:R-:W-:-:S04]  /*01a0*/  UIMAD UR4, UR4, 0x180, URZ ;  /* 0x00000180040478a4 */ /* 0x000fc8000f8e023f */
[----:B------:R-:W-:-:S04]  /*01b0*/  UIADD3 UR16, UP0, UR4, UR20, URZ ;  /* 0x0000001404107290 */ /* 0x000fc8000ff1e03f */
[----:B------:R-:W-:Y:S01]  /*01c0*/  ULEA.HI.X.SX32 UR17, UR4, UR21, 0x1, UP0 ;  /* 0x0000001504117291 */ /* 0x000fe200080f0e3f */
[----:B---3--:R-:W-:Y:S11]  /*01d0*/  @P2 BRA `(.L_x_1) ;  /* 0x0000000000182947 */ /* 0x008ff60003800000 */
[----:B------:R-:W1:Y:S01]  /*01e0*/  LDS R4, [UR5+0x8] ;  /* 0x00000805ff047984 */ /* 0x000e620008000800 */
[----:B------:R-:W2:Y:S01]  /*01f0*/  LDC.64 R6, c[0x0][0x210] ;  /* 0x00008400ff067b82 */ /* 0x000ea20000000a00 */
[----:B------:R-:W-:Y:S02]  /*0200*/  IMAD.MOV.U32 R5, RZ, RZ, 0x70 ;  /* 0x00000070ff057424 */ /* 0x000fe400078e00ff */
[----:B--2---:R2:W-:Y:S03]  /*0210*/  STS.64 [UR5], R6 ;  /* 0x00000006ff007988 */ /* 0x0045e60008000a05 */
[----:B-1----:R-:W-:-:S05]  /*0220*/  LOP3.LUT R4, R4, 0x10, R5, 0xd8, !PT ;  /* 0x0000001004047812 */ /* 0x002fca00078ed805 */
[----:B------:R2:W-:Y:S02]  /*0230*/  STS [UR5+0x8], R4 ;  /* 0x00000804ff007988 */ /* 0x0005e40008000805 */
.L_x_1:
[----:B------:R-:W-:Y:S05]  /*0240*/  BSYNC B0 ;  /* 0x0000000000007941 */ /* 0x000fea0003800000 */
.L_x_0:
[----:B------:R-:W-:Y:S04]  /*0250*/  BSSY B0, `(.L_x_2) ;  /* 0x000000a000007945 */ /* 0x000fe80003800000 */
[----:B------:R-:W-:Y:S05]  /*0260*/  @P2 BRA `(.L_x_3) ;  /* 0x0000000000202947 */ /* 0x000fea0003800000 */
[----:B--2---:R-:W1:Y:S01]  /*0270*/  LDS R4, [UR5+0x34] ;  /* 0x00003405ff047984 */ /* 0x004e620008000800 */
[----:B------:R-:W-:Y:S02]  /*0280*/  IMAD.MOV.U32 R5, RZ, RZ, 0x1f000000 ;  /* 0x1f000000ff057424 */ /* 0x000fe400078e00ff */
[----:B------:R-:W-:Y:S01]  /*0290*/  @!P2 IMAD.MOV.U32 R6, RZ, RZ, 0x3f ;  /* 0x0000003fff06a424 */ /* 0x000fe200078e00ff */
[----:B------:R-:W2:Y:S02]  /*02a0*/  @!P2 LDS R7, [UR5+0x38] ;  /* 0x00003805ff07a984 */ /* 0x000ea40008000800 */
[----:B-1----:R-:W-:Y:S02]  /*02b0*/  LOP3.LUT R4, R4, 0xff000000, R5, 0xb8, !PT ;  /* 0xff00000004047812 */ /* 0x002fe400078eb805 */
[----:B--2---:R-:W-:-:S03]  /*02c0*/  @!P2 LOP3.LUT R5, R7, 0xff, R6, 0xb8, !PT ;  /* 0x000000ff0705a812 */ /* 0x004fc600078eb806 */
[----:B------:R1:W-:Y:S04]  /*02d0*/  STS [UR5+0x34], R4 ;  /* 0x00003404ff007988 */ /* 0x0003e80008000805 */
[----:B------:R1:W-:Y:S02]  /*02e0*/  @!P2 STS [UR5+0x38], R5 ;  /* 0x00003805ff00a988 */ /* 0x0003e40008000805 */
.L_x_3:
[----:B------:R-:W-:Y:S05]  /*02f0*/  BSYNC B0 ;  /* 0x0000000000007941 */ /* 0x000fea0003800000 */
.L_x_2:
[----:B------:R-:W-:Y:S04]  /*0300*/  BSSY B0, `(.L_x_4) ;  /* 0x000000e000007945 */ /* 0x000fe80003800000 */
[----:B------:R-:W-:Y:S05]  /*0310*/  @P2 BRA `(.L_x_5) ;  /* 0x0000000000302947 */ /* 0x000fea0003800000 */
[----:B-1----:R-:W1:Y:S01]  /*0320*/  LDS R5, [UR5+0x34] ;  /* 0x00003405ff057984 */ /* 0x002e620008000800 */
[----:B--2---:R-:W2:Y:S03]  /*0330*/  LDC.64 R6, c[0x0][0x238] ;  /* 0x00008e00ff067b82 */ /* 0x004ea60000000a00 */
[----:B------:R-:W3:Y:S01]  /*0340*/  LDS R4, [UR5+0x1c] ;  /* 0x00001c05ff047984 */ /* 0x000ee20008000800 */
[C---:B--2---:R-:W-:Y:S01]  /*0350*/  SHF.L.U64.HI R7, R6.reuse, 0x1, R7 ;  /* 0x0000000106077819 */ /* 0x044fe20000010207 */
[----:B------:R-:W-:-:S03]  /*0360*/  IMAD.SHL.U32 R6, R6, 0x2, RZ ;  /* 0x0000000206067824 */ /* 0x000fc600078e00ff */
[--C-:B------:R-:W-:Y:S02]  /*0370*/  SHF.R.U32.HI R9, RZ, 0x4, R7.reuse ;  /* 0x00000004ff097819 */ /* 0x100fe40000011607 */
[----:B------:R-:W-:-:S05]  /*0380*/  SHF.R.U64 R6, R6, 0x4, R7 ;  /* 0x0000000406067819 */ /* 0x000fca0000001207 */
[----:B------:R4:W-:Y:S01]  /*0390*/  STS [UR5+0xc], R6 ;  /* 0x00000c06ff007988 */ /* 0x0009e20008000805 */
[----:B-1----:R-:W-:Y:S02]  /*03a0*/  LOP3.LUT R5, R5, 0x7, RZ, 0xb8, !PT ;  /* 0x0000000705057812 */ /* 0x002fe400078eb8ff */
[----:B---3--:R-:W-:-:S03]  /*03b0*/  LOP3.LUT R4, R4, 0xf, R9, 0xb8, !PT ;  /* 0x0000000f04047812 */ /* 0x008fc600078eb809 */
[----:B------:R4:W-:Y:S04]  /*03c0*/  STS [UR5+0x34], R5 ;  /* 0x00003405ff007988 */ /* 0x0009e80008000805 */
[----:B------:R4:W-:Y:S02]  /*03d0*/  STS [UR5+0x1c], R4 ;  /* 0x00001c04ff007988 */ /* 0x0009e40008000805 */
.L_x_5:
[----:B------:R-:W-:Y:S05]  /*03e0*/  BSYNC B0 ;  /* 0x0000000000007941 */ /* 0x000fea0003800000 */
.L_x_4:
[----:B------:R-:W-:Y:S04]  /*03f0*/  BSSY B1, `(.L_x_6) ;  /* 0x000001b000017945 */ /* 0x000fe80003800000 */
[----:B------:R-:W-:Y:S01]  /*0400*/  BSSY B0, `(.L_x_7) ;  /* 0x0000016000007945 */ /* 0x000fe20003800000 */
[----:B--2---:R-:W-:-:S03]  /*0410*/  IMAD.MOV.U32 R7, RZ, RZ, RZ ;  /* 0x000000ffff077224 */ /* 0x004fc600078e00ff */
[----:B------:R-:W-:Y:S05]  /*0420*/  @P2 BRA `(.L_x_8) ;  /* 0x0000000000202947 */ /* 0x000fea0003800000 */
[----:B-1--4-:R-:W1:Y:S02]  /*0430*/  LDS R4, [UR5+0x34] ;  /* 0x00003405ff047984 */ /* 0x012e640008000800 */
[----:B-1----:R-:W-:-:S05]  /*0440*/  LOP3.LUT R4, R4, 0x38, RZ, 0xb8, !PT ;  /* 0x0000003804047812 */ /* 0x002fca00078eb8ff */
[----:B------:R1:W-:Y:S01]  /*0450*/  STS [UR5+0x34], R4 ;  /* 0x00003404ff007988 */ /* 0x0003e20008000805 */
[----:B------:R-:W-:Y:S05]  /*0460*/  @P2 BRA `(.L_x_9) ;  /* 0x0000000000202947 */ /* 0x000fea0003800000 */
[----:B-1----:R-:W1:Y:S01]  /*0470*/  LDS R4, [UR5+0x8] ;  /* 0x00000805ff047984 */ /* 0x002e620008000800 */
[----:B------:R-:W-:-:S05]  /*0480*/  IMAD.MOV.U32 R5, RZ, RZ, 0x780 ;  /* 0x00000780ff057424 */ /* 0x000fca00078e00ff */
[----:B-1----:R-:W-:-:S05]  /*0490*/  LOP3.LUT R4, R4, 0x500, R5, 0xd8, !PT ;  /* 0x0000050004047812 */ /* 0x002fca00078ed805 */
[----:B------:R2:W-:Y:S02]  /*04a0*/  STS [UR5+0x8], R4 ;  /* 0x00000804ff007988 */ /* 0x0005e40008000805 */
.L_x_8:
[----:B------:R-:W-:Y:S05]  /*04b0*/  @P2 BRA `(.L_x_10) ;  /* 0x0000000000282947 */ /* 0x000fea0003800000 */
[----:B-12-4-:R-:W1:Y:S02]  /*04c0*/  LDS R4, [UR5+0x8] ;  /* 0x00000805ff047984 */ /* 0x016e640008000800 */
[----:B-1----:R-:W-:-:S05]  /*04d0*/  LOP3.LUT R4, R4, 0x1800, RZ, 0xb8, !PT ;  /* 0x0000180004047812 */ /* 0x002fca00078eb8ff */
[----:B------:R2:W-:Y:S02]  /*04e0*/  STS [UR5+0x8], R4 ;  /* 0x00000804ff007988 */ /* 0x0005e40008000805 */
.L_x_9:
[----:B------:R-:W-:Y:S05]  /*04f0*/  @P2 BREAK B0 ;  /* 0x0000000000002942 */ /* 0x000fea0003800000 */
[----:B------:R-:W-:Y:S05]  /*0500*/  @P2 BRA `(.L_x_11) ;  /* 0x0000000000242947 */ /* 0x000fea0003800000 */
[----:B------:R-:W3:Y:S01]  /*0510*/  LDS R5, [UR5+0x8] ;  /* 0x00000805ff057984 */ /* 0x000ee20008000800 */
[----:B-12---:R-:W-:-:S05]  /*0520*/  IMAD.MOV.U32 R4, RZ, RZ, 0x6000 ;  /* 0x00006000ff047424 */ /* 0x006fca00078e00ff */
[----:B---3--:R-:W-:-:S04]  /*0530*/  LOP3.LUT R4, R5, 0x4000, R4, 0xd8, !PT ;  /* 0x0000400005047812 */ /* 0x008fc800078ed804 */
[----:B------:R-:W-:-:S05]  /*0540*/  LOP3.LUT R4, R4, 0x400000, RZ, 0xb8, !PT ;  /* 0x0040000004047812 */ /* 0x000fca00078eb8ff */
[----:B------:R3:W-:Y:S02]  /*0550*/  STS [UR5+0x8], R4 ;  /* 0x00000804ff007988 */ /* 0x0007e40008000805 */
.L_x_10:
[----:B------:R-:W-:Y:S05]  /*0560*/  BSYNC B0 ;  /* 0x0000000000007941 */ /* 0x000fea0003800000 */
.L_x_7:
[----:B-1234-:R-:W1:Y:S02]  /*0570*/  @!P2 LDS R4, [UR5+0x8] ;  /* 0x00000805ff04a984 */ /* 0x01ee640008000800 */
[----:B-1----:R-:W-:-:S05]  /*0580*/  @!P2 LOP3.LUT R4, R4, 0x8000, RZ, 0xb8, !PT ;  /* 0x000080000404a812 */ /* 0x002fca00078eb8ff */
[----:B------:R3:W-:Y:S02]  /*0590*/  @!P2 STS [UR5+0x8], R4 ;  /* 0x00000804ff00a988 */ /* 0x0007e40008000805 */
.L_x_11:
[----:B------:R-:W-:Y:S05]  /*05a0*/  BSYNC B1 ;  /* 0x0000000000017941 */ /* 0x000fea0003800000 */
.L_x_6:
[----:B------:R-:W-:Y:S05]  /*05b0*/  WARPSYNC.ALL ;  /* 0x0000000000007948 */ /* 0x000fea0003800000 */
[----:B------:R-:W4:Y:S02]  /*05c0*/  LDC R6, c[0x0][0x22c] ;  /* 0x00008b00ff067b82 */ /* 0x000f240000000800 */
[----:B----4-:R-:W-:Y:S01]  /*05d0*/  VIADD R6, R6, 0xffffffff ;  /* 0xffffffff06067836 */ /* 0x010fe20000000000 */
[----:B------:R-:W-:Y:S06]  /*05e0*/  @P0 BRA `(.L_x_12) ;  /* 0x0000000000280947 */ /* 0x000fec0003800000 */
[----:B-123--:R-:W1:Y:S01]  /*05f0*/  S2R R4, SR_LANEID ;  /* 0x0000000000047919 */ /* 0x00ee620000000000 */
[----:B------:R-:W-:Y:S05]  /*0600*/  WARPSYNC.ALL ;  /* 0x0000000000007948 */ /* 0x000fea0003800000 */
[----:B-1----:R-:W-:-:S05]  /*0610*/  IMAD.SHL.U32 R8, R4, 0x4, RZ ;  /* 0x0000000404087824 */ /* 0x002fca00078e00ff */
[----:B------:R-:W1:Y:S01]  /*0620*/  LDS R9, [R8+UR5] ;  /* 0x0000000508097984 */ /* 0x000e620008000800 */
[----:B------:R-:W-:-:S05]  /*0630*/  IADD3 R4, P1, R8, UR16, RZ ;  /* 0x0000001008047c10 */ /* 0x000fca000ff3e0ff */
[----:B------:R-:W-:-:S05]  /*0640*/  IMAD.X R5, RZ, RZ, UR17, P1 ;  /* 0x00000011ff057e24 */ /* 0x000fca00088e06ff */
[----:B-1----:R4:W5:Y:S01]  /*0650*/  ATOMG.E.EXCH.STRONG.GPU PT, RZ, [R4], R9 ;  /* 0x0000000904ff73a8 */ /* 0x00296200041ee100 */
[----:B------:R-:W-:-:S04]  /*0660*/  DEPBAR {5,4,3,2,1,0} ;  /* 0x0000003f0000791a */ /* 0x000fc80000000000 */
[----:B------:R4:W-:Y:S01]  /*0670*/  UTMACCTL.IV [UR16] ;  /* 0x00000000100079b9 */ /* 0x0009e20008000000 */
[----:B------:R-:W-:Y:S01]  /*0680*/  NOP ;  /* 0x0000000000007918 */ /* 0x000fe20000000000 */
.L_x_12:
[----:B------:R-:W-:Y:S05]  /*0690*/  @P0 BRA `(.L_x_13) ;  /* 0x00000000000c0947 */ /* 0x000fea0003800000 */
[----:B------:R0:W-:Y:S01]  /*06a0*/  UTMACMDFLUSH ;  /* 0x00000000000079b7 */ /* 0x0001e20000000000 */
[----:B------:R-:W-:Y:S05]  /*06b0*/  @P0 BRA `(.L_x_13) ;  /* 0x0000000000040947 */ /* 0x000fea0003800000 */
[----:B------:R-:W-:-:S04]  /*06c0*/  DEPBAR.LE SB0, 0x0 ;  /* 0x000080000000791a */ /* 0x000fc80000000000 */
.L_x_13:
[----:B------:R-:W-:Y:S05]  /*06d0*/  WARPSYNC.ALL ;  /* 0x0000000000007948 */ /* 0x000fea0003800000 */
[----:B-----5:R-:W-:Y:S06]  /*06e0*/  BAR.SYNC.DEFER_BLOCKING 0x0 ;  /* 0x0000000000007b1d */ /* 0x020fec0000010000 */
[----:B------:R-:W-:Y:S02]  /*06f0*/  BSSY B1, `(.L_x_14) ;  /* 0x000000b000017945 */ /* 0x000fe40003800000 */
[----:B------:R-:W-:Y:S06]  /*0700*/  BAR.SYNC.DEFER_BLOCKING 0x0 ;  /* 0x0000000000007b1d */ /* 0x000fec0000010000 */
[----:B------:R5:W-:Y:S01]  /*0710*/  @!P0 STS [R12], RZ ;  /* 0x000000ff0c008388 */ /* 0x000be20000000800 */
[----:B------:R-:W-:Y:S01]  /*0720*/  NOP ;  /* 0x0000000000007918 */ /* 0x000fe20000000000 */
[----:B------:R-:W-:Y:S05]  /*0730*/  @P2 BRA `(.L_x_15) ;  /* 0x0000000000182947 */ /* 0x000fea0003800000 */
[----:B-1234-:R-:W1:Y:S01]  /*0740*/  LDS R4, [UR5+0x8] ;  /* 0x00000805ff047984 */ /* 0x01ee620008000800 */
[----:B------:R-:W2:Y:S01]  /*0750*/  LDC.64 R8, c[0x0][0x218] ;  /* 0x00008600ff087b82 */ /* 0x000ea20000000a00 */
[----:B------:R-:W-:Y:S02]  /*0760*/  IMAD.MOV.U32 R5, RZ, RZ, 0x70 ;  /* 0x00000070ff057424 */ /* 0x000fe400078e00ff */
[----:B--2---:R2:W-:Y:S03]  /*0770*/  STS.64 [UR5], R8 ;  /* 0x00000008ff007988 */ /* 0x0045e60008000a05 */
[----:B-1----:R-:W-:-:S05]  /*0780*/  LOP3.LUT R4, R4, 0x10, R5, 0xd8, !PT ;  /* 0x0000001004047812 */ /* 0x002fca00078ed805 */
[----:B------:R2:W-:Y:S02]  /*0790*/  STS [UR5+0x8], R4 ;  /* 0x00000804ff007988 */ /* 0x0005e40008000805 */
.L_x_15:
[----:B----4-:R-:W-:Y:S05]  /*07a0*/  BSYNC B1 ;  /* 0x0000000000017941 */ /* 0x010fea0003800000 */
.L_x_14:
[----:B------:R-:W-:Y:S04]  /*07b0*/  BSSY B1, `(.L_x_16) ;  /* 0x000000a000017945 */ /* 0x000fe80003800000 */
[----:B------:R-:W-:Y:S05]  /*07c0*/  @P2 BRA `(.L_x_17) ;  /* 0x0000000000202947 */ /* 0x000fea0003800000 */
[----:B-123--:R-:W1:Y:S01]  /*07d0*/  LDS R4, [UR5+0x34] ;  /* 0x00003405ff047984 */ /* 0x00ee620008000800 */
[----:B------:R-:W-:Y:S02]  /*07e0*/  IMAD.MOV.U32 R5, RZ, RZ, 0x3f000000 ;  /* 0x3f000000ff057424 */ /* 0x000fe400078e00ff */
[----:B------:R-:W-:Y:S01]  /*07f0*/  @!P2 IMAD.MOV.U32 R8, RZ, RZ, 0x1f ;  /* 0x0000001fff08a424 */ /* 0x000fe200078e00ff */
[----:B------:R-:W2:Y:S02]  /*0800*/  @!P2 LDS R9, [UR5+0x38] ;  /* 0x00003805ff09a984 */ /* 0x000ea40008000800 */
[----:B-1----:R-:W-:Y:S02]  /*0810*/  LOP3.LUT R4, R4, 0xff000000, R5, 0xb8, !PT ;  /* 0xff00000004047812 */ /* 0x002fe400078eb805 */
[----:B--2---:R-:W-:-:S03]  /*0820*/  @!P2 LOP3.LUT R5, R9, 0xff, R8, 0xb8, !PT ;  /* 0x000000ff0905a812 */ /* 0x004fc600078eb808 */
[----:B------:R4:W-:Y:S04]  /*0830*/  STS [UR5+0x34], R4 ;  /* 0x00003404ff007988 */ /* 0x0009e80008000805 */
[----:B------:R4:W-:Y:S02]  /*0840*/  @!P2 STS [UR5+0x38], R5 ;  /* 0x00003805ff00a988 */ /* 0x0009e40008000805 */
.L_x_17:
[----:B------:R-:W-:Y:S05]  /*0850*/  BSYNC B1 ;  /* 0x0000000000017941 */ /* 0x000fea0003800000 */
.L_x_16:
[----:B------:R-:W-:Y:S04]  /*0860*/  BSSY B1, `(.L_x_18) ;  /* 0x0000004000017945 */ /* 0x000fe80003800000 */
[----:B------:R-:W-:Y:S05]  /*0870*/  @P2 BRA `(.L_x_19) ;  /* 0x0000000000082947 */ /* 0x000fea0003800000 */
[----:B------:R1:W-:Y:S04]  /*0880*/  STS [UR5+0x24], R11 ;  /* 0x0000240bff007988 */ /* 0x0003e80008000805 */
[----:B------:R1:W-:Y:S02]  /*0890*/  STS [UR5+0x20], R6 ;  /* 0x00002006ff007988 */ /* 0x0003e40008000805 */
.L_x_19:
[----:B------:R-:W-:Y:S05]  /*08a0*/  BSYNC B1 ;  /* 0x0000000000017941 */ /* 0x000fea0003800000 */
.L_x_18:
[----:B------:R-:W-:Y:S04]  /*08b0*/  BSSY B1, `(.L_x_20) ;  /* 0x000000e000017945 */ /* 0x000fe80003800000 */
[----:B------:R-:W-:Y:S05]  /*08c0*/  @P2 BRA `(.L_x_21) ;  /* 0x0000000000302947 */ /* 0x000fea0003800000 */
[----:B----4-:R-:W4:Y:S01]  /*08d0*/  LDS R5, [UR5+0x34] ;  /* 0x00003405ff057984 */ /* 0x010f220008000800 */
[----:B--2---:R-:W2:Y:S03]  /*08e0*/  LDC.64 R8, c[0x0][0x240] ;  /* 0x00009000ff087b82 */ /* 0x004ea60000000a00 */
[----:B-1-3--:R-:W1:Y:S01]  /*08f0*/  LDS R4, [UR5+0x1c] ;  /* 0x00001c05ff047984 */ /* 0x00ae620008000800 */
[C---:B--2---:R-:W-:Y:S01]  /*0900*/  SHF.L.U64.HI R9, R8.reuse, 0x1, R9 ;  /* 0x0000000108097819 */ /* 0x044fe20000010209 */
[----:B------:R-:W-:-:S03]  /*0910*/  IMAD.SHL.U32 R8, R8, 0x2, RZ ;  /* 0x0000000208087824 */ /* 0x000fc600078e00ff */
[--C-:B------:R-:W-:Y:S02]  /*0920*/  SHF.R.U32.HI R11, RZ, 0x4, R9.reuse ;  /* 0x00000004ff0b7819 */ /* 0x100fe40000011609 */
[----:B------:R-:W-:-:S05]  /*0930*/  SHF.R.U64 R8, R8, 0x4, R9 ;  /* 0x0000000408087819 */ /* 0x000fca0000001209 */
[----:B------:R2:W-:Y:S01]  /*0940*/  STS [UR5+0xc], R8 ;  /* 0x00000c08ff007988 */ /* 0x0005e20008000805 */
[----:B----4-:R-:W-:Y:S02]  /*0950*/  LOP3.LUT R5, R5, 0x7, RZ, 0xb8, !PT ;  /* 0x0000000705057812 */ /* 0x010fe400078eb8ff */
[----:B-1----:R-:W-:-:S03]  /*0960*/  LOP3.LUT R4, R4, 0xf, R11, 0xb8, !PT ;  /* 0x0000000f04047812 */ /* 0x002fc600078eb80b */
[----:B------:R2:W-:Y:S04]  /*0970*/  STS [UR5+0x34], R5 ;  /* 0x00003405ff007988 */ /* 0x0005e80008000805 */
[----:B------:R2:W-:Y:S02]  /*0980*/  STS [UR5+0x1c], R4 ;  /* 0x00001c04ff007988 */ /* 0x0005e40008000805 */
.L_x_21:
[----:B------:R-:W-:Y:S05]  /*0990*/  BSYNC B1 ;  /* 0x0000000000017941 */ /* 0x000fea0003800000 */
.L_x_20:
[----:B------:R-:W-:Y:S04]  /*09a0*/  BSSY B2, `(.L_x_22) ;  /* 0x000001a000027945 */ /* 0x000fe80003800000 */
[----:B------:R-:W-:Y:S04]  /*09b0*/  BSSY B1, `(.L_x_23) ;  /* 0x0000015000017945 */ /* 0x000fe80003800000 */
[----:B------:R-:W-:Y:S05]  /*09c0*/  @P2 BRA `(.L_x_24) ;  /* 0x0000000000202947 */ /* 0x000fea0003800000 */
[----:B-1234-:R-:W1:Y:S02]  /*09d0*/  LDS R4, [UR5+0x34] ;  /* 0x00003405ff047984 */ /* 0x01ee640008000800 */
[----:B-1----:R-:W-:-:S05]  /*09e0*/  LOP3.LUT R4, R4, 0x38, RZ, 0xb8, !PT ;  /* 0x0000003804047812 */ /* 0x002fca00078eb8ff */
[----:B------:R1:W-:Y:S01]  /*09f0*/  STS [UR5+0x34], R4 ;  /* 0x00003404ff007988 */ /* 0x0003e20008000805 */
[----:B------:R-:W-:Y:S05]  /*0a00*/  @P2 BRA `(.L_x_25) ;  /* 0x0000000000202947 */ /* 0x000fea0003800000 */
[----:B-1----:R-:W1:Y:S01]  /*0a10*/  LDS R4, [UR5+0x8] ;  /* 0x00000805ff047984 */ /* 0x002e620008000800 */
[----:B------:R-:W-:-:S05]  /*0a20*/  IMAD.MOV.U32 R5, RZ, RZ, 0x780 ;  /* 0x00000780ff057424 */ /* 0x000fca00078e00ff */
[----:B-1----:R-:W-:-:S05]  /*0a30*/  LOP3.LUT R4, R4, 0x500, R5, 0xd8, !PT ;  /* 0x0000050004047812 */ /* 0x002fca00078ed805 */
[----:B------:R1:W-:Y:S02]  /*0a40*/  STS [UR5+0x8], R4 ;  /* 0x00000804ff007988 */ /* 0x0003e40008000805 */
.L_x_24:
[----:B------:R-:W-:Y:S05]  /*0a50*/  @P2 BRA `(.L_x_26) ;  /* 0x0000000000282947 */ /* 0x000fea0003800000 */
[----:B-1234-:R-:W1:Y:S02]  /*0a60*/  LDS R4, [UR5+0x8] ;  /* 0x00000805ff047984 */ /* 0x01ee640008000800 */
[----:B-1----:R-:W-:-:S05]  /*0a70*/  LOP3.LUT R4, R4, 0x1800, RZ, 0xb8, !PT ;  /* 0x0000180004047812 */ /* 0x002fca00078eb8ff */
[----:B------:R2:W-:Y:S02]  /*0a80*/  STS [UR5+0x8], R4 ;  /* 0x00000804ff007988 */ /* 0x0005e40008000805 */
.L_x_25:
[----:B------:R-:W-:Y:S05]  /*0a90*/  @P2 BREAK B1 ;  /* 0x0000000000012942 */ /* 0x000fea0003800000 */
[----:B------:R-:W-:Y:S05]  /*0aa0*/  @P2 BRA `(.L_x_27) ;  /* 0x0000000000242947 */ /* 0x000fea0003800000 */
[----:B-12---:R-:W1:Y:S01]  /*0ab0*/  LDS R4, [UR5+0x8] ;  /* 0x00000805ff047984 */ /* 0x006e620008000800 */
[----:B------:R-:W-:-:S05]  /*0ac0*/  IMAD.MOV.U32 R5, RZ, RZ, 0x6000 ;  /* 0x00006000ff057424 */ /* 0x000fca00078e00ff */
[----:B-1----:R-:W-:-:S04]  /*0ad0*/  LOP3.LUT R4, R4, 0x6000, R5, 0xd8, !PT ;  /* 0x0000600004047812 */ /* 0x002fc800078ed805 */
[----:B------:R-:W-:-:S05]  /*0ae0*/  LOP3.LUT R4, R4, 0x400000, RZ, 0xb8, !PT ;  /* 0x0040000004047812 */ /* 0x000fca00078eb8ff */
[----:B------:R1:W-:Y:S02]  /*0af0*/  STS [UR5+0x8], R4 ;  /* 0x00000804ff007988 */ /* 0x0003e40008000805 */
.L_x_26:
[----:B------:R-:W-:Y:S05]  /*0b00*/  BSYNC B1 ;  /* 0x0000000000017941 */ /* 0x000fea0003800000 */
.L_x_23:
[----:B-1234-:R-:W1:Y:S02]  /*0b10*/  @!P2 LDS R4, [UR5+0x8] ;  /* 0x00000805ff04a984 */ /* 0x01ee640008000800 */
[----:B-1----:R-:W-:-:S05]  /*0b20*/  @!P2 LOP3.LUT R4, R4, 0x8000, RZ, 0xb8, !PT ;  /* 0x000080000404a812 */ /* 0x002fca00078eb8ff */
[----:B------:R3:W-:Y:S02]  /*0b30*/  @!P2 STS [UR5+0x8], R4 ;  /* 0x00000804ff00a988 */ /* 0x0007e40008000805 */
.L_x_27:
[----:B------:R-:W-:Y:S05]  /*0b40*/  BSYNC B2 ;  /* 0x0000000000027941 */ /* 0x000fea0003800000 */
.L_x_22:
[----:B------:R-:W-:Y:S05]  /*0b50*/  WARPSYNC.ALL ;  /* 0x0000000000007948 */ /* 0x000fea0003800000 */
[----:B------:R-:W-:-:S04]  /*0b60*/  UIADD3 UR19, UR4, 0x80, URZ ;  /* 0x0000008004137890 */ /* 0x000fc8000fffe03f */
[----:B------:R-:W-:-:S04]  /*0b70*/  UIADD3 UR18, UP0, UR19, UR20, URZ ;  /* 0x0000001413127290 */ /* 0x000fc8000ff1e03f */
[----:B------:R-:W-:Y:S01]  /*0b80*/  ULEA.HI.X.SX32 UR19, UR19, UR21, 0x1, UP0 ;  /* 0x0000001513137291 */ /* 0x000fe200080f0e3f */
[----:B------:R-:W-:Y:S11]  /*0b90*/  @P0 BRA `(.L_x_28) ;  /* 0x0000000000280947 */ /* 0x000ff60003800000 */
[----:B-123--:R-:W1:Y:S01]  /*0ba0*/  S2R R4, SR_LANEID ;  /* 0x0000000000047919 */ /* 0x00ee620000000000 */
[----:B------:R-:W-:Y:S05]  /*0bb0*/  WARPSYNC.ALL ;  /* 0x0000000000007948 */ /* 0x000fea0003800000 */
[----:B-1----:R-:W-:-:S05]  /*0bc0*/  IMAD.SHL.U32 R8, R4, 0x4, RZ ;  /* 0x0000000404087824 */ /* 0x002fca00078e00ff */
[----:B------:R-:W1:Y:S01]  /*0bd0*/  LDS R9, [R8+UR5] ;  /* 0x0000000508097984 */ /* 0x000e620008000800 */
[----:B------:R-:W-:-:S05]  /*0be0*/  IADD3 R4, P1, R8, UR18, RZ ;  /* 0x0000001208047c10 */ /* 0x000fca000ff3e0ff */
[----:B------:R-:W-:-:S05]  /*0bf0*/  IMAD.X R5, RZ, RZ, UR19, P1 ;  /* 0x00000013ff057e24 */ /* 0x000fca00088e06ff */
[----:B-1----:R4:W2:Y:S01]  /*0c00*/  ATOMG.E.EXCH.STRONG.GPU PT, RZ, [R4], R9 ;  /* 0x0000000904ff73a8 */ /* 0x0028a200041ee100 */
[----:B------:R-:W-:-:S04]  /*0c10*/  DEPBAR {5,4,3,2,1,0} ;  /* 0x0000003f0000791a */ /* 0x000fc80000000000 */
[----:B------:R4:W-:Y:S01]  /*0c20*/  UTMACCTL.IV [UR18] ;  /* 0x00000000120079b9 */ /* 0x0009e20008000000 */
[----:B------:R-:W-:Y:S01]  /*0c30*/  NOP ;  /* 0x0000000000007918 */ /* 0x000fe20000000000 */
.L_x_28:
[----:B------:R-:W-:Y:S05]  /*0c40*/  @P0 BRA `(.L_x_29) ;  /* 0x00000000000c0947 */ /* 0x000fea0003800000 */
[----:B------:R0:W-:Y:S01]  /*0c50*/  UTMACMDFLUSH ;  /* 0x00000000000079b7 */ /* 0x0001e20000000000 */
[----:B------:R-:W-:Y:S05]  /*0c60*/  @P0 BRA `(.L_x_29) ;  /* 0x0000000000040947 */ /* 0x000fea0003800000 */
[----:B------:R-:W-:-:S04]  /*0c70*/  DEPBAR.LE SB0, 0x0 ;  /* 0x000080000000791a */ /* 0x000fc80000000000 */
.L_x_29:
[----:B------:R-:W-:Y:S05]  /*0c80*/  WARPSYNC.ALL ;  /* 0x0000000000007948 */ /* 0x000fea0003800000 */
[----:B--2---:R-:W-:Y:S06]  /*0c90*/  BAR.SYNC.DEFER_BLOCKING 0x0 ;  /* 0x0000000000007b1d */ /* 0x004fec0000010000 */
[----:B------:R-:W-:Y:S02]  /*0ca0*/  BSSY B2, `(.L_x_30) ;  /* 0x000000b000027945 */ /* 0x000fe40003800000 */
[----:B------:R-:W-:Y:S06]  /*0cb0*/  BAR.SYNC.DEFER_BLOCKING 0x0 ;  /* 0x0000000000007b1d */ /* 0x000fec0000010000 */
[----:B------:R2:W-:Y:S01]  /*0cc0*/  @!P0 STS [R12], RZ ;  /* 0x000000ff0c008388 */ /* 0x0005e20000000800 */
[----:B------:R-:W-:Y:S01]  /*0cd0*/  NOP ;  /* 0x0000000000007918 */ /* 0x000fe20000000000 */
[----:B------:R-:W-:Y:S05]  /*0ce0*/  @P2 BRA `(.L_x_31) ;  /* 0x0000000000182947 */ /* 0x000fea0003800000 */
[----:B-1-34-:R-:W1:Y:S01]  /*0cf0*/  LDS R4, [UR5+0x8] ;  /* 0x00000805ff047984 */ /* 0x01ae620008000800 */
[----:B------:R-:W3:Y:S01]  /*0d00*/  LDC.64 R8, c[0x0][0x220] ;  /* 0x00008800ff087b82 */ /* 0x000ee20000000a00 */
[----:B------:R-:W-:Y:S02]  /*0d10*/  IMAD.MOV.U32 R5, RZ, RZ, 0x70 ;  /* 0x00000070ff057424 */ /* 0x000fe400078e00ff */
[----:B---3--:R3:W-:Y:S03]  /*0d20*/  STS.64 [UR5], R8 ;  /* 0x00000008ff007988 */ /* 0x0087e60008000a05 */
[----:B-1----:R-:W-:-:S05]  /*0d30*/  LOP3.LUT R4, R4, 0x10, R5, 0xd8, !PT ;  /* 0x0000001004047812 */ /* 0x002fca00078ed805 */
[----:B------:R3:W-:Y:S02]  /*0d40*/  STS [UR5+0x8], R4 ;  /* 0x00000804ff007988 */ /* 0x0007e40008000805 */
.L_x_31:
[----:B----4-:R-:W-:Y:S05]  /*0d50*/  BSYNC B2 ;  /* 0x0000000000027941 */ /* 0x010fea0003800000 */
.L_x_30:
[----:B------:R-:W-:Y:S04]  /*0d60*/  BSSY B3, `(.L_x_32) ;  /* 0x0000011000037945 */ /* 0x000fe80003800000 */
[----:B------:R-:W-:Y:S04]  /*0d70*/  BSSY B2, `(.L_x_33) ;  /* 0x000000e000027945 */ /* 0x000fe80003800000 */
[----:B------:R-:W-:Y:S05]  /*0d80*/  @P2 BRA `(.L_x_34) ;  /* 0x0000000000242947 */ /* 0x000fea0003800000 */
[----:B-1-3--:R-:W1:Y:S01]  /*0d90*/  LDS R4, [UR5+0x34] ;  /* 0x00003405ff047984 */ /* 0x00ae620008000800 */
[----:B------:R-:W-:-:S05]  /*0da0*/  IMAD.MOV.U32 R5, RZ, RZ, 0x3f000000 ;  /* 0x3f000000ff057424 */ /* 0x000fca00078e00ff */
[----:B-1----:R-:W-:-:S05]  /*0db0*/  LOP3.LUT R4, R4, 0xff000000, R5, 0xb8, !PT ;  /* 0xff00000004047812 */ /* 0x002fca00078eb805 */
[----:B------:R1:W-:Y:S01]  /*0dc0*/  STS [UR5+0x34], R4 ;  /* 0x00003404ff007988 */ /* 0x0003e20008000805 */
[----:B------:R-:W-:Y:S05]  /*0dd0*/  @P2 BRA `(.L_x_35) ;  /* 0x00000000001c2947 */ /* 0x000fea0003800000 */
[----:B-1----:R-:W1:Y:S01]  /*0de0*/  LDS R4, [UR5+0x38] ;  /* 0x00003805ff047984 */ /* 0x002e620008000800 */
[----:B------:R-:W-:-:S05]  /*0df0*/  IMAD.MOV.U32 R5, RZ, RZ, 0x3f ;  /* 0x0000003fff057424 */ /* 0x000fca00078e00ff */
[----:B-1----:R-:W-:-:S05]  /*0e00*/  LOP3.LUT R4, R4, 0xff, R5, 0xb8, !PT ;  /* 0x000000ff04047812 */ /* 0x002fca00078eb805 */
[----:B------:R4:W-:Y:S02]  /*0e10*/  STS [UR5+0x38], R4 ;  /* 0x00003804ff007988 */ /* 0x0009e40008000805 */
.L_x_34:
[----:B------:R-:W-:Y:S05]  /*0e20*/  @P2 BREAK B2 ;  /* 0x0000000000022942 */ /* 0x000fea0003800000 */
[----:B------:R-:W-:Y:S05]  /*0e30*/  @P2 BRA `(.L_x_36) ;  /* 0x00000000000c2947 */ /* 0x000fea0003800000 */
[----:B------:R1:W-:Y:S02]  /*0e40*/  STS [UR5+0x20], R6 ;  /* 0x00002006ff007988 */ /* 0x0003e40008000805 */
.L_x_35:
[----:B------:R-:W-:Y:S05]  /*0e50*/  BSYNC B2 ;  /* 0x0000000000027941 */ /* 0x000fea0003800000 */
.L_x_33:
[----:B------:R1:W-:Y:S02]  /*0e60*/  @!P2 STS [UR5+0x24], R3 ;  /* 0x00002403ff00a988 */ /* 0x0003e40008000805 */
.L_x_36:
[----:B------:R-:W-:Y:S05]  /*0e70*/  BSYNC B3 ;  /* 0x0000000000037941 */ /* 0x000fea0003800000 */
.L_x_32:
[----:B------:R-:W-:Y:S05]  /*0e80*/  WARPSYNC.ALL ;  /* 0x0000000000007948 */ /* 0x000fea0003800000 */
[----:B------:R-:W-:Y:S04]  /*0e90*/  BSSY B3, `(.L_x_37) ;  /* 0x000000e000037945 */ /* 0x000fe80003800000 */
[----:B------:R-:W-:Y:S05]  /*0ea0*/  @P2 BRA `(.L_x_38) ;  /* 0x0000000000302947 */ /* 0x000fea0003800000 */
[----:B-1-34-:R-:W1:Y:S01]  /*0eb0*/  LDS R4, [UR5+0x34] ;  /* 0x00003405ff047984 */ /* 0x01ae620008000800 */
[----:B------:R-:W3:Y:S03]  /*0ec0*/  LDC.64 R8, c[0x0][0x248] ;  /* 0x00009200ff087b82 */ /* 0x000ee60000000a00 */
[----:B------:R-:W4:Y:S01]  /*0ed0*/  LDS R3, [UR5+0x1c] ;  /* 0x00001c05ff037984 */ /* 0x000f220008000800 */
[C---:B---3--:R-:W-:Y:S01]  /*0ee0*/  SHF.L.U64.HI R6, R8.reuse, 0x1, R9 ;  /* 0x0000000108067819 */ /* 0x048fe20000010209 */
[----:B------:R-:W-:-:S03]  /*0ef0*/  IMAD.SHL.U32 R5, R8, 0x2, RZ ;  /* 0x0000000208057824 */ /* 0x000fc600078e00ff */
[--C-:B------:R-:W-:Y:S02]  /*0f00*/  SHF.R.U32.HI R8, RZ, 0x4, R6.reuse ;  /* 0x00000004ff087819 */ /* 0x100fe40000011606 */
[----:B------:R-:W-:-:S05]  /*0f10*/  SHF.R.U64 R5, R5, 0x4, R6 ;  /* 0x0000000405057819 */ /* 0x000fca0000001206 */
[----:B------:R3:W-:Y:S01]  /*0f20*/  STS [UR5+0xc], R5 ;  /* 0x00000c05ff007988 */ /* 0x0007e20008000805 */
[----:B-1----:R-:W-:Y:S02]  /*0f30*/  LOP3.LUT R4, R4, 0x7, RZ, 0xb8, !PT ;  /* 0x0000000704047812 */ /* 0x002fe400078eb8ff */
[----:B----4-:R-:W-:-:S03]  /*0f40*/  LOP3.LUT R3, R3, 0xf, R8, 0xb8, !PT ;  /* 0x0000000f03037812 */ /* 0x010fc600078eb808 */
[----:B------:R3:W-:Y:S04]  /*0f50*/  STS [UR5+0x34], R4 ;  /* 0x00003404ff007988 */ /* 0x0007e80008000805 */
[----:B------:R3:W-:Y:S02]  /*0f60*/  STS [UR5+0x1c], R3 ;  /* 0x00001c03ff007988 */ /* 0x0007e40008000805 */
.L_x_38:
[----:B------:R-:W-:Y:S05]  /*0f70*/  BSYNC B3 ;  /* 0x0000000000037941 */ /* 0x000fea0003800000 */
.L_x_37:
[----:B------:R-:W-:Y:S04]  /*0f80*/  BSSY B3, `(.L_x_39) ;  /* 0x000001a000037945 */ /* 0x000fe80003800000 */
[----:B------:R-:W-:Y:S04]  /*0f90*/  BSSY B4, `(.L_x_40) ;  /* 0x0000015000047945 */ /* 0x000fe80003800000 */
[----:B------:R-:W-:Y:S05]  /*0fa0*/  @P2 BRA `(.L_x_41) ;  /* 0x0000000000202947 */ /* 0x000fea0003800000 */
[----:B-1-3--:R-:W1:Y:S02]  /*0fb0*/  LDS R3, [UR5+0x34] ;  /* 0x00003405ff037984 */ /* 0x00ae640008000800 */
[----:B-1----:R-:W-:-:S05]  /*0fc0*/  LOP3.LUT R3, R3, 0x38, RZ, 0xb8, !PT ;  /* 0x0000003803037812 */ /* 0x002fca00078eb8ff */
[----:B------:R1:W-:Y:S01]  /*0fd0*/  STS [UR5+0x34], R3 ;  /* 0x00003403ff007988 */ /* 0x0003e20008000805 */
[----:B------:R-:W-:Y:S05]  /*0fe0*/  @P2 BRA `(.L_x_42) ;  /* 0x0000000000202947 */ /* 0x000fea0003800000 */
[----:B-1----:R-:W1:Y:S01]  /*0ff0*/  LDS R3, [UR5+0x8] ;  /* 0x00000805ff037984 */ /* 0x002e620008000800 */
[----:B----4-:R-:W-:-:S05]  /*1000*/  IMAD.MOV.U32 R4, RZ, RZ, 0x780 ;  /* 0x00000780ff047424 */ /* 0x010fca00078e00ff */
[----:B-1----:R-:W-:-:S05]  /*1010*/  LOP3.LUT R3, R3, 0x500, R4, 0xd8, !PT ;  /* 0x0000050003037812 */ /* 0x002fca00078ed804 */
[----:B------:R1:W-:Y:S02]  /*1020*/  STS [UR5+0x8], R3 ;  /* 0x00000803ff007988 */ /* 0x0003e40008000805 */
.L_x_41:
[----:B------:R-:W-:Y:S05]  /*1030*/  @P2 BRA `(.L_x_43) ;  /* 0x0000000000282947 */ /* 0x000fea0003800000 */
[----:B-1-3--:R-:W1:Y:S02]  /*1040*/  LDS R3, [UR5+0x8] ;  /* 0x00000805ff037984 */ /* 0x00ae640008000800 */
[----:B-1----:R-:W-:-:S05]  /*1050*/  LOP3.LUT R3, R3, 0x1800, RZ, 0xb8, !PT ;  /* 0x0000180003037812 */ /* 0x002fca00078eb8ff */
[----:B------:R3:W-:Y:S02]  /*1060*/  STS [UR5+0x8], R3 ;  /* 0x00000803ff007988 */ /* 0x0007e40008000805 */
.L_x_42:
[----:B------:R-:W-:Y:S05]  /*1070*/  @P2 BREAK B4 ;  /* 0x0000000000042942 */ /* 0x000fea0003800000 */
[----:B------:R-:W-:Y:S05]  /*1080*/  @P2 BRA `(.L_x_44) ;  /* 0x0000000000242947 */ /* 0x000fea0003800000 */
[----:B-1-3--:R-:W1:Y:S01]  /*1090*/  LDS R3, [UR5+0x8] ;  /* 0x00000805ff037984 */ /* 0x00ae620008000800 */
[----:B----4-:R-:W-:-:S05]  /*10a0*/  IMAD.MOV.U32 R4, RZ, RZ, 0x6000 ;  /* 0x00006000ff047424 */ /* 0x010fca00078e00ff */
[----:B-1----:R-:W-:-:S04]  /*10b0*/  LOP3.LUT R3, R3, 0x6000, R4, 0xd8, !PT ;  /* 0x0000600003037812 */ /* 0x002fc800078ed804 */
[----:B------:R-:W-:-:S05]  /*10c0*/  LOP3.LUT R3, R3, 0x400000, RZ, 0xb8, !PT ;  /* 0x0040000003037812 */ /* 0x000fca00078eb8ff */
[----:B------:R1:W-:Y:S02]  /*10d0*/  STS [UR5+0x8], R3 ;  /* 0x00000803ff007988 */ /* 0x0003e40008000805 */
.L_x_43:
[----:B------:R-:W-:Y:S05]  /*10e0*/  BSYNC B4 ;  /* 0x0000000000047941 */ /* 0x000fea0003800000 */
.L_x_40:
[----:B-1-3--:R-:W1:Y:S02]  /*10f0*/  @!P2 LDS R3, [UR5+0x8] ;  /* 0x00000805ff03a984 */ /* 0x00ae640008000800 */
[----:B-1----:R-:W-:-:S05]  /*1100*/  @!P2 LOP3.LUT R3, R3, 0x8000, RZ, 0xb8, !PT ;  /* 0x000080000303a812 */ /* 0x002fca00078eb8ff */
[----:B------:R1:W-:Y:S02]  /*1110*/  @!P2 STS [UR5+0x8], R3 ;  /* 0x00000803ff00a988 */ /* 0x0003e40008000805 */
.L_x_44:
[----:B------:R-:W-:Y:S05]  /*1120*/  BSYNC B3 ;  /* 0x0000000000037941 */ /* 0x000fea0003800000 */
.L_x_39:
[----:B------:R-:W-:Y:S05]  /*1130*/  WARPSYNC.ALL ;  /* 0x0000000000007948 */ /* 0x000fea0003800000 */
[----:B------:R-:W-:Y:S01]  /*1140*/  UIADD3 UR4, UR4, 0x100, URZ ;  /* 0x0000010004047890 */ /* 0x000fe2000fffe03f */
[----:B------:R-:W-:Y:S01]  /*1150*/  ISETP.GE.AND P1, PT, R10, 0x1, PT ;  /* 0x000000010a00780c */ /* 0x000fe20003f26270 */
[----:B------:R-:W-:Y:S01]  /*1160*/  IMAD.MOV.U32 R24, RZ, RZ, RZ ;  /* 0x000000ffff187224 */ /* 0x000fe200078e00ff */
[----:B------:R-:W-:Y:S01]  /*1170*/  SHF.R.U32.HI R8, RZ, 0x5, R0 ;  /* 0x00000005ff087819 */ /* 0x000fe20000011600 */
[----:B------:R-:W-:-:S04]  /*1180*/  UIADD3 UR20, UP0, UR4, UR20, URZ ;  /* 0x0000001404147290 */ /* 0x000fc8000ff1e03f */
[----:B------:R-:W-:Y:S01]  /*1190*/  ULEA.HI.X.SX32 UR21, UR4, UR21, 0x1, UP0 ;  /* 0x0000001504157291 */ /* 0x000fe200080f0e3f */
[----:B------:R-:W-:Y:S11]  /*11a0*/  @P0 BRA `(.L_x_45) ;  /* 0x0000000000280947 */ /* 0x000ff60003800000 */
[----:B-1-3--:R-:W1:Y:S01]  /*11b0*/  S2R R3, SR_LANEID ;  /* 0x0000000000037919 */ /* 0x00ae620000000000 */
[----:B------:R-:W-:Y:S05]  /*11c0*/  WARPSYNC.ALL ;  /* 0x0000000000007948 */ /* 0x000fea0003800000 */
[----:B-1----:R-:W-:-:S05]  /*11d0*/  IMAD.SHL.U32 R6, R3, 0x4, RZ ;  /* 0x0000000403067824 */ /* 0x002fca00078e00ff */
[----:B------:R-:W1:Y:S01]  /*11e0*/  LDS R3, [R6+UR5] ;  /* 0x0000000506037984 */ /* 0x000e620008000800 */
[----:B----4-:R-:W-:-:S05]  /*11f0*/  IADD3 R4, P3, R6, UR20, RZ ;  /* 0x0000001406047c10 */ /* 0x010fca000ff7e0ff */
[----:B------:R-:W-:-:S05]  /*1200*/  IMAD.X R5, RZ, RZ, UR21, P3 ;  /* 0x00000015ff057e24 */ /* 0x000fca00098e06ff */
[----:B-1----:R1:W3:Y:S01]  /*1210*/  ATOMG.E.EXCH.STRONG.GPU PT, RZ, [R4], R3 ;  /* 0x0000000304ff73a8 */ /* 0x0022e200041ee100 */
[----:B------:R-:W-:-:S04]  /*1220*/  DEPBAR {5,4,3,2,1,0} ;  /* 0x0000003f0000791a */ /* 0x000fc80000000000 */
[----:B------:R1:W-:Y:S01]  /*1230*/  UTMACCTL.IV [UR20] ;  /* 0x00000000140079b9 */ /* 0x0003e20008000000 */
[----:B------:R-:W-:Y:S01]  /*1240*/  NOP ;  /* 0x0000000000007918 */ /* 0x000fe20000000000 */
.L_x_45:
[----:B------:R-:W-:Y:S05]  /*1250*/  @P0 BRA `(.L_x_46) ;  /* 0x00000000000c0947 */ /* 0x000fea0003800000 */
[----:B------:R0:W-:Y:S01]  /*1260*/  UTMACMDFLUSH ;  /* 0x00000000000079b7 */ /* 0x0001e20000000000 */
[----:B------:R-:W-:Y:S05]  /*1270*/  @P0 BRA `(.L_x_46) ;  /* 0x0000000000040947 */ /* 0x000fea0003800000 */
[----:B------:R-:W-:-:S04]  /*1280*/  DEPBAR.LE SB0, 0x0 ;  /* 0x000080000000791a */ /* 0x000fc80000000000 */
.L_x_46:
[----:B------:R-:W-:Y:S05]  /*1290*/  WARPSYNC.ALL ;  /* 0x0000000000007948 */ /* 0x000fea0003800000 */
[----:B---3--:R-:W-:Y:S01]  /*12a0*/  BAR.SYNC.DEFER_BLOCKING 0x0 ;  /* 0x0000000000007b1d */ /* 0x008fe20000010000 */
[----:B------:R-:W-:Y:S01]  /*12b0*/  R2UR UR23, R8 ;  /* 0x00000000081772ca */ /* 0x000fe200000e0000 */
[----:B------:R-:W-:Y:S01]  /*12c0*/  USHF.L.U32 UR22, UR28, 0x7, URZ ;  /* 0x000000071c167899 */ /* 0x000fe2000800063f */
[----:B------:R-:W-:Y:S01]  /*12d0*/  IMAD.MOV.U32 R25, RZ, RZ, RZ ;  /* 0x000000ffff197224 */ /* 0x000fe200078e00ff */
[----:B------:R-:W-:Y:S02]  /*12e0*/  CS2R R26, SRZ ;  /* 0x00000000001a7805 */ /* 0x000fe4000001ff00 */
[----:B------:R-:W-:Y:S01]  /*12f0*/  CS2R R28, SRZ ;  /* 0x00000000001c7805 */ /* 0x000fe2000001ff00 */
[----:B------:R-:W-:Y:S01]  /*1300*/  VOTEU.ALL UP0, P2 ;  /* 0x00000000003f7886 */ /* 0x000fe20001000000 */
[----:B------:R-:W-:Y:S01]  /*1310*/  UMOV UR6, 0x1 ;  /* 0x0000000100067882 */ /* 0x000fe20000000000 */
[----:B------:R-:W-:Y:S01]  /*1320*/  VOTEU.ALL UP1, P2 ;  /* 0x00000000003f7886 */ /* 0x000fe20001020000 */
[----:B------:R-:W-:Y:S01]  /*1330*/  VOTEU.ALL UP2, P2 ;  /* 0x00000000003f7886 */ /* 0x000fe20001040000 */
[----:B------:R-:W-:Y:S01]  /*1340*/  VOTEU.ALL UP3, P2 ;  /* 0x00000000003f7886 */ /* 0x000fe20001060000 */
[----:B------:R-:W-:-:S04]  /*1350*/  @!UP0 UIADD3 UR8, -UR6, 0x100000, URZ ;  /* 0x0010000006088890 */ /* 0x000fc8000fffe13f */
[----:B------:R-:W-:Y:S02]  /*1360*/  @!UP0 USHF.L.U32 UR9, UR8, 0xb, URZ ;  /* 0x0000000b08098899 */ /* 0x000fe4000800063f */
[----:B------:R-:W-:Y:S01]  /*1370*/  @!UP0 USHF.L.U32 UR8, UR8, 0x1, URZ ;  /* 0x0000000108088899 */ /* 0x000fe2000800063f */
[----:B------:R-:W-:Y:S01]  /*1380*/  CS2R R30, SRZ ;  /* 0x00000000001e7805 */ /* 0x000fe2000001ff00 */
        /* <DEDUP_REMOVED lines=12> */
[----:B------:R-:W-:Y:S01]  /*1450*/  VOTEU.ALL UP0, P2 ;  /* 0x00000000003f7886 */ /* 0x000fe20001000000 */
[----:B------:R-:W-:Y:S02]  /*1460*/  CS2R R38, SRZ ;  /* 0x0000000000267805 */ /* 0x000fe4000001ff00 */
[----:B------:R-:W-:Y:S02]  /*1470*/  CS2R R40, SRZ ;  /* 0x0000000000287805 */ /* 0x000fe4000001ff00 */
[----:B------:R-:W-:Y:S02]  /*1480*/  CS2R R42, SRZ ;  /* 0x00000000002a7805 */ /* 0x000fe4000001ff00 */
[----:B------:R-:W-:Y:S01]  /*1490*/  CS2R R44, SRZ ;  /* 0x00000000002c7805 */ /* 0x000fe2000001ff00 */
[----:B------:R-:W3:Y:S02]  /*14a0*/  FENCE.VIEW.ASYNC.S ;  /* 0x00000000000073c6 */ /* 0x000ee40000000000 */
[----:B---3--:R-:W3:Y:S02]  /*14b0*/  @!UP0 SYNCS.EXCH.64 URZ, [UR5+0xc000], UR8 ;  /* 0x00c00008053f85b2 */ /* 0x008ee40008000100 */
[----:B---3--:R-:W-:Y:S01]  /*14c0*/  BAR.SYNC.DEFER_BLOCKING 0x0 ;  /* 0x0000000000007b1d */ /* 0x008fe20000010000 */
[----:B------:R-:W-:-:S02]  /*14d0*/  CS2R R46, SRZ ;  /* 0x00000000002e7805 */ /* 0x000fc4000001ff00 */
[----:B------:R-:W-:Y:S02]  /*14e0*/  CS2R R48, SRZ ;  /* 0x0000000000307805 */ /* 0x000fe4000001ff00 */
[----:B------:R-:W-:Y:S02]  /*14f0*/  CS2R R50, SRZ ;  /* 0x0000000000327805 */ /* 0x000fe4000001ff00 */
[----:B------:R-:W-:Y:S02]  /*1500*/  CS2R R52, SRZ ;  /* 0x0000000000347805 */ /* 0x000fe4000001ff00 */
[----:B------:R-:W-:Y:S02]  /*1510*/  CS2R R54, SRZ ;  /* 0x0000000000367805 */ /* 0x000fe4000001ff00 */
[----:B------:R-:W-:Y:S02]  /*1520*/  CS2R R56, SRZ ;  /* 0x0000000000387805 */ /* 0x000fe4000001ff00 */
        /* <DEDUP_REMOVED lines=14> */
[----:B------:R-:W-:Y:S01]  /*1610*/  CS2R R86, SRZ ;  /* 0x0000000000567805 */ /* 0x000fe2000001ff00 */
[----:B------:R3:W4:Y:S02]  /*1620*/  @!UP1 SYNCS.EXCH.64 URZ, [UR5+0xc008], UR10 ;  /* 0x00c0080a053f95b2 */ /* 0x0007240008000100 */
[----:B----4-:R-:W-:Y:S01]  /*1630*/  BAR.SYNC.DEFER_BLOCKING 0x0 ;  /* 0x0000000000007b1d */ /* 0x010fe20000010000 */
[----:B---3--:R-:W-:-:S05]  /*1640*/  USHF.L.U32 UR11, UR29, 0x6, URZ ;  /* 0x000000061d0b7899 */ /* 0x008fca000800063f */
[----:B------:R3:W4:Y:S02]  /*1650*/  @!UP2 SYNCS.EXCH.64 URZ, [UR5+0xc010], UR12 ;  /* 0x00c0100c053fa5b2 */ /* 0x0007240008000100 */
[----:B----4-:R-:W-:Y:S06]  /*1660*/  BAR.SYNC.DEFER_BLOCKING 0x0 ;  /* 0x0000000000007b1d */ /* 0x010fec0000010000 */
[----:B------:R3:W4:Y:S01]  /*1670*/  @!UP3 SYNCS.EXCH.64 URZ, [UR5+0xc018], UR6 ;  /* 0x00c01806053fb5b2 */ /* 0x0007220008000100 */
[----:B------:R-:W-:Y:S05]  /*1680*/  @!P1 BRA `(.L_x_47) ;  /* 0x0000000400889947 */ /* 0x000fea0003800000 */
        /* <DEDUP_REMOVED lines=32> */
[----:B------:R-:W-:Y:S01]  /*1890*/  UMOV UR4, URZ ;  /* 0x0000003f00047c82 */ /* 0x000fe20008000000 */
[----:B------:R-:W-:-:S05]  /*18a0*/  UMOV UR10, URZ ;  /* 0x0000003f000a7c82 */ /* 0x000fca0008000000 */
.L_x_49:
[----:B----4-:R-:W-:Y:S01]  /*18b0*/  BAR.SYNC.DEFER_BLOCKING 0x0 ;  /* 0x0000000000007b1d */ /* 0x010fe20000010000 */
[----:B------:R-:W-:Y:S01]  /*18c0*/  ULEA UR15, UR4, UR5, 0x3 ;  /* 0x00000005040f7291 */ /* 0x000fe2000f8e183f */
[----:B-1----:R-:W-:Y:S01]  /*18d0*/  @!P2 IMAD.MOV.U32 R3, RZ, RZ, 0x3000 ;  /* 0x00003000ff03a424 */ /* 0x002fe200078e00ff */
[----:B------:R-:W-:Y:S01]  /*18e0*/  ELECT P0, URZ, PT ;  /* 0x00000000003f782f */ /* 0x000fe20003800000 */
[----:B------:R-:W-:-:S03]  /*18f0*/  ULEA UR8, UR4, UR5, 0xc ;  /* 0x0000000504087291 */ /* 0x000fc6000f8e603f */
[----:B------:R-:W-:Y:S02]  /*1900*/  ISETP.LT.U32.AND P0, PT, R2, 0x20, P0 ;  /* 0x000000200200780c */ /* 0x000fe40000701070 */
[----:B------:R-:W-:Y:S01]  /*1910*/  ELECT P1, URZ, PT ;  /* 0x00000000003f782f */ /* 0x000fe20003820000 */
[----:B------:R-:W-:-:S03]  /*1920*/  UIADD3 UR8, UR8, 0x8000, URZ ;  /* 0x0000800008087890 */ /* 0x000fc6000fffe03f */
[----:B------:R-:W-:Y:S01]  /*1930*/  ISETP.LT.U32.AND P1, PT, R2, 0x40, P1 ;  /* 0x000000400200780c */ /* 0x000fe20000f21070 */
[----:B------:R-:W-:Y:S02]  /*1940*/  ULEA UR14, UR4, UR5, 0xd ;  /* 0x00000005040e7291 */ /* 0x000fe4000f8e683f */
[----:B------:R-:W-:Y:S01]  /*1950*/  ULOP3.LUT UR26, UR23, 0x1, URZ, 0xc0, !UPT ;  /* 0x00000001171a7892 */ /* 0x000fe2000f8ec03f */
[----:B------:R-:W-:-:S03]  /*1960*/  UMOV UR27, UR10 ;  /* 0x0000000a001b7c82 */ /* 0x000fc60008000000 */
[----:B------:R-:W-:Y:S01]  /*1970*/  ULEA UR24, UR26, UR14, 0xc ;  /* 0x0000000e1a187291 */ /* 0x000fe2000f8e603f */
[----:B------:R-:W-:Y:S01]  /*1980*/  VOTEU.ANY UP0, P0 ;  /* 0x00000000003f7886 */ /* 0x000fe20000000100 */
[----:B------:R-:W-:Y:S01]  /*1990*/  VOTEU.ANY UP2, P0 ;  /* 0x00000000003f7886 */ /* 0x000fe20000040100 */
[----:B------:R-:W-:Y:S01]  /*19a0*/  ULEA UR26, UR26, UR22, 0x6 ;  /* 0x000000161a1a7291 */ /* 0x000fe2000f8e303f */
[----:B------:R1:W-:Y:S02]  /*19b0*/  @!P2 SYNCS.ARRIVE.TRANS64 RZ, [UR15+0xc000], R3 ;  /* 0x00c00003ffffa9a7 */ /* 0x0003e4000800000f */
[----:B------:R-:W-:Y:S01]  /*19c0*/  VOTEU.ANY UP1, P1 ;  /* 0x00000000003f7886 */ /* 0x000fe20000820100 */
[----:B------:R-:W-:Y:S01]  /*19d0*/  @UP0 UIADD3 UR9, UR15, 0xc000, URZ ;  /* 0x0000c0000f090890 */ /* 0x000fe2000fffe03f */
[----:B---3--:R-:W-:Y:S01]  /*19e0*/  @UP0 UMOV UR6, UR16 ;  /* 0x0000001000060c82 */ /* 0x008fe20008000000 */
[----:B------:R-:W-:Y:S01]  /*19f0*/  @UP0 UMOV UR7, UR17 ;  /* 0x0000001100070c82 */ /* 0x000fe20008000000 */
[----:B------:R-:W-:Y:S01]  /*1a00*/  BAR.SYNC.DEFER_BLOCKING 0x0 ;  /* 0x0000000000007b1d */ /* 0x000fe20000010000 */
[----:B------:R-:W-:Y:S01]  /*1a10*/  @UP1 UIADD3 UR25, UR15, 0xc000, URZ ;  /* 0x0000c0000f191890 */ /* 0x000fe2000fffe03f */
[----:B-1----:R-:W-:-:S04]  /*1a20*/  SHF.L.U32 R3, R7, 0x1f, RZ ;  /* 0x0000001f07037819 */ /* 0x002fc800000006ff */
[----:B------:R-:W-:Y:S01]  /*1a30*/  VOTEU.ANY UP3, P1 ;  /* 0x00000000003f7886 */ /* 0x000fe20000860100 */
[----:B------:R-:W-:Y:S01]  /*1a40*/  @UP1 UMOV UR12, UR18 ;  /* 0x00000012000c1c82 */ /* 0x000fe20008000000 */
[----:B------:R-:W-:Y:S01]  /*1a50*/  @UP1 UMOV UR13, UR19 ;  /* 0x00000013000d1c82 */ /* 0x000fe20008000000 */
[----:B------:R1:W-:Y:S01]  /*1a60*/  @UP2 UTMALDG.2D [UR8], [UR6] ;  /* 0x00000008060025b4 */ /* 0x0003e20008008000 */
[----:B------:R3:W-:Y:S06]  /*1a70*/  MEMBAR.ALL.CTA ;  /* 0x0000000000007992 */ /* 0x0007ec0000008000 */
[----:B---3--:R-:W3:Y:S02]  /*1a80*/  FENCE.VIEW.ASYNC.S ;  /* 0x00000000000073c6 */ /* 0x008ee40000000000 */
[----:B---3--:R-:W-:Y:S06]  /*1a90*/  BAR.SYNC.DEFER_BLOCKING 0x0 ;  /* 0x0000000000007b1d */ /* 0x008fec0000010000 */
[----:B------:R1:W-:Y:S02]  /*1aa0*/  @UP3 UTMALDG.2D [UR24], [UR12] ;  /* 0x000000180c0035b4 */ /* 0x0003e40008008000 */
[----:B------:R-:W-:Y:S06]  /*1ab0*/  BAR.SYNC.DEFER_BLOCKING 0x0 ;  /* 0x0000000000007b1d */ /* 0x000fec0000010000 */
[----:B------:R-:W3:Y:S02]  /*1ac0*/  SYNCS.PHASECHK.TRANS64.TRYWAIT P0, [UR15+0xc000], R3 ;  /* 0x00c00003ff0075a7 */ /* 0x000ee4000800014f */
[----:B-1-3--:R-:W-:Y:S05]  /*1ad0*/  @!P0 BRA `(.L_x_48) ;  /* 0x0000000400b88947 */ /* 0x00afea0003800000 */
.L_x_50:
[----:B------:R-:W-:Y:S01]  /*1ae0*/  USHF.R.U32.HI UR9, URZ, 0x4, UR14 ;  /* 0x000000043f097899 */ /* 0x000fe2000801160e */
[----:B------:R-:W-:Y:S02]  /*1af0*/  WARPGROUP.DEPBAR.LE gsb0, 0x0 ;  /* 0x00008000000079c5 */ /* 0x000fe40000010000 */
[----:B------:R-:W-:Y:S01]  /*1b00*/  USHF.R.U32.HI UR6, URZ, 0x4, UR8 ;  /* 0x000000043f067899 */ /* 0x000fe20008011608 */
[----:B------:R-:W-:Y:S01]  /*1b10*/  WARPGROUP.ARRIVE ;  /* 0x00000000000079c5 */ /* 0x000fe20000000000 */
[----:B------:R-:W-:Y:S01]  /*1b20*/  USGXT.U32 UR8, UR9, 0xe ;  /* 0x0000000e0908789a */ /* 0x000fe20008000000 */
[----:B------:R-:W1:Y:S01]  /*1b30*/  LDC R3, c[0x0][0x230] ;  /* 0x00008c00ff037b82 */ /* 0x000e620000000800 */
[----:B------:R-:W-:Y:S02]  /*1b40*/  USGXT.U32 UR6, UR6, 0xe ;  /* 0x0000000e0606789a */ /* 0x000fe40008000000 */
[----:B------:R-:W-:Y:S01]  /*1b50*/  ULOP3.LUT UR14, UR8, 0x1000000, URZ, 0xfc, !UPT ;  /* 0x01000000080e7892 */ /* 0x000fe2000f8efc3f */
[----:B------:R-:W-:Y:S01]  /*1b60*/  UMOV UR13, 0x80000020 ;  /* 0x80000020000d7882 */ /* 0x000fe20000000000 */
[----:B------:R-:W-:Y:S01]  /*1b70*/  UMOV UR15, 0x40000040 ;  /* 0x40000040000f7882 */ /* 0x000fe20000000000 */
[----:B------:R-:W-:-:S02]  /*1b80*/  UIADD3 UR10, UR10, 0x20, URZ ;  /* 0x000000200a0a7890 */ /* 0x000fc4000fffe03f */
[----:B------:R-:W-:Y:S01]  /*1b90*/  UMOV UR12, UR6 ;  /* 0x00000006000c7c82 */ /* 0x000fe20008000000 */
[----:B------:R-:W-:-:S03]  /*1ba0*/  UIADD3 UR4, UR4, 0x1, URZ ;  /* 0x0000000104047890 */ /* 0x000fc6000fffe03f */
[----:B------:R-:W-:Y:S01]  /*1bb0*/  HGMMA.64x128x16.F32.BF16 R24, gdesc[UR12].tnspB, R24 ;  /* 0x41e000000c1879f0 */ /* 0x000fe20008701818 */
[----:B------:R-:W-:Y:S01]  /*1bc0*/  UMOV UR12, 0xfffffffe ;  /* 0xfffffffe000c7882 */ /* 0x000fe20000000000 */
[----:B------:R-:W-:Y:S01]  /*1bd0*/  UMOV UR13, 0x7fffffdf ;  /* 0x7fffffdf000d7882 */ /* 0x000fe20000000000 */
[----:B------:R-:W-:Y:S01]  /*1be0*/  UMOV UR14, 0x1000080 ;  /* 0x01000080000e7882 */ /* 0x000fe20000000000 */
[----:B------:R-:W-:Y:S01]  /*1bf0*/  UMOV UR15, 0x40000040 ;  /* 0x40000040000f7882 */ /* 0x000fe20000000000 */
[----:B------:R-:W-:Y:S01]  /*1c00*/  UMOV UR9, URZ ;  /* 0x0000003f00097c82 */ /* 0x000fe20008000000 */
[----:B------:R-:W-:Y:S01]  /*1c10*/  UMOV UR7, URZ ;  /* 0x0000003f00077c82 */ /* 0x000fe20008000000 */
[----:B------:R-:W-:Y:S02]  /*1c20*/  UISETP.NE.U32.AND UP0, UPT, UR4, 0x4, UPT ;  /* 0x000000040400788c */ /* 0x000fe4000bf05070 */
[----:B------:R-:W-:Y:S02]  /*1c30*/  UIADD3.64 UR14, UR8, UR14, URZ ;  /* 0x0000000e080e7297 */ /* 0x000fe4000fffe03f */
[----:B------:R-:W-:Y:S01]  /*1c40*/  UIADD3.64 UR12, UR6, -UR12, URZ ;  /* 0x8000000c060c7297 */ /* 0x000fe2000fffe03f */
[----:B-1----:R-:W-:Y:S01]  /*1c50*/  ISETP.LE.AND P0, PT, R3, UR10, PT ;  /* 0x0000000a03007c0c */ /* 0x002fe2000bf03270 */
[----:B------:R-:W-:-:S02]  /*1c60*/  USEL UR6, URZ, 0x1, UP0 ;  /* 0x000000013f067887 */ /* 0x000fc40008000000 */
[----:B------:R-:W-:-:S04]  /*1c70*/  USEL UR4, UR4, URZ, UP0 ;  /* 0x0000003f04047287 */ /* 0x000fc80008000000 */
[----:B------:R-:W-:Y:S01]  /*1c80*/  LOP3.LUT R7, R7, UR6, RZ, 0x3c, !PT ;  /* 0x0000000607077c12 */ /* 0x000fe2000f8e3cff */
[----:B------:R-:W-:Y:S05]  /*1c90*/  HGMMA.64x128x16.F32.BF16 R24, gdesc[UR12].tnspB, R24, gsb0 ;  /* 0x41e000000c1879f0 */ /* 0x000fea0008001818 */
[----:B------:R-:W-:Y:S05]  /*1ca0*/  @!P0 BRA `(.L_x_49) ;  /* 0xfffffffc00008947 */ /* 0x000fea000383ffff */
.L_x_47:
[----:B------:R-:W-:Y:S02]  /*1cb0*/  WARPGROUP.DEPBAR.LE gsb0, 0x0 ;  /* 0x00008000000079c5 */ /* 0x000fe40000010000 */
[----:B----4-:R-:W-:Y:S01]  /*1cc0*/  BAR.SYNC.DEFER_BLOCKING 0x0 ;  /* 0x0000000000007b1d */ /* 0x010fe20000010000 */
[C---:B-1----:R-:W-:Y:S01]  /*1cd0*/  IMAD.SHL.U32 R3, R0.reuse, 0x80, RZ ;  /* 0x0000008000037824 */ /* 0x042fe200078e00ff */
[----:B------:R-:W-:Y:S01]  /*1ce0*/  ELECT P0, URZ, PT ;  /* 0x00000000003f782f */ /* 0x000fe20003800000 */
[----:B------:R-:W-:Y:S01]  /*1cf0*/  IMAD.SHL.U32 R4, R0, 0x10, RZ ;  /* 0x0000001000047824 */ /* 0x000fe200078e00ff */
[----:B------:R-:W-:Y:S01]  /*1d00*/  F2FP.BF16.F32.PACK_AB R24, R25, R24 ;  /* 0x000000181918723e */ /* 0x000fe200000010ff */
[----:B------:R-:W-:Y:S01]  /*1d10*/  ULOP3.LUT UR23, UR23, 0x1, URZ, 0xc0, !UPT ;  /* 0x0000000117177892 */ /* 0x000fe2000f8ec03f */
[----:B------:R-:W-:Y:S01]  /*1d20*/  LOP3.LUT R3, R3, 0x780, RZ, 0xc0, !PT ;  /* 0x0000078003037812 */ /* 0x000fe200078ec0ff */
[----:B------:R-:W-:Y:S01]  /*1d30*/  UMOV UR10, UR11 ;  /* 0x0000000b000a7c82 */ /* 0x000fe20008000000 */
[----:B------:R-:W-:Y:S01]  /*1d40*/  F2FP.BF16.F32.PACK_AB R25, R27, R26 ;  /* 0x0000001a1b19723e */ /* 0x000fe200000010ff */
[----:B------:R-:W-:Y:S01]  /*1d50*/  ULEA UR8, UR23, UR5, 0xd ;  /* 0x0000000517087291 */ /* 0x000fe2000f8e683f */
[----:B------:R-:W-:Y:S01]  /*1d60*/  LOP3.LUT R3, R3, 0x70, R4, 0xf8, !PT ;  /* 0x0000007003037812 */ /* 0x000fe200078ef804 */
[----:B------:R-:W-:Y:S01]  /*1d70*/  ULEA UR9, UR23, UR22, 0x6 ;  /* 0x0000001617097291 */ /* 0x000fe2000f8e303f */
[----:B------:R-:W-:-:S02]  /*1d80*/  F2FP.BF16.F32.PACK_AB R56, R57, R56 ;  /* 0x000000383938723e */ /* 0x000fc400000010ff */
[----:B------:R-:W-:Y:S01]  /*1d90*/  LOP3.LUT R3, R3, 0x10, R0, 0x78, !PT ;  /* 0x0000001003037812 */ /* 0x000fe200078e7800 */
[----:B------:R-:W-:Y:S01]  /*1da0*/  IMAD.SHL.U32 R0, R0, 0x40, RZ ;  /* 0x0000004000007824 */ /* 0x000fe200078e00ff */
[----:B------:R-:W-:Y:S02]  /*1db0*/  ISETP.LT.U32.AND P0, PT, R2, 0x40, P0 ;  /* 0x000000400200780c */ /* 0x000fe40000701070 */
[----:B------:R-:W-:Y:S02]  /*1dc0*/  F2FP.BF16.F32.PACK_AB R26, R29, R28 ;  /* 0x0000001c1d1a723e */ /* 0x000fe400000010ff */
[----:B------:R-:W-:Y:S02]  /*1dd0*/  LOP3.LUT R0, R3, 0x1800, R0, 0xf8, !PT ;  /* 0x0000180003007812 */ /* 0x000fe400078ef800 */
[----:B------:R-:W-:Y:S01]  /*1de0*/  F2FP.BF16.F32.PACK_AB R27, R31, R30 ;  /* 0x0000001e1f1b723e */ /* 0x000fe200000010ff */
[----:B------:R-:W1:Y:S02]  /*1df0*/  @!P2 SYNCS.CCTL.IV [UR5+0xc000] ;  /* 0x00c00000ff00a9b1 */ /* 0x000e640008000005 */
[----:B-1----:R-:W-:Y:S01]  /*1e00*/  BAR.SYNC.DEFER_BLOCKING 0x0 ;  /* 0x0000000000007b1d */ /* 0x002fe20000010000 */
[C---:B------:R-:W-:Y:S01]  /*1e10*/  LOP3.LUT R3, R0.reuse, 0x20, RZ, 0x3c, !PT ;  /* 0x0000002000037812 */ /* 0x040fe200078e3cff */
[C---:B------:R-:W-:Y:S01]  /*1e20*/  VIADD R2, R0.reuse, UR5 ;  /* 0x0000000500027c36 */ /* 0x040fe20008000000 */
[----:B------:R-:W-:-:S02]  /*1e30*/  LOP3.LUT R4, R0, 0x40, RZ, 0x3c, !PT ;  /* 0x0000004000047812 */ /* 0x000fc400078e3cff */
[----:B------:R-:W-:Y:S01]  /*1e40*/  F2FP.BF16.F32.PACK_AB R32, R33, R32 ;  /* 0x000000202120723e */ /* 0x000fe200000010ff */
[----:B------:R-:W-:Y:S01]  /*1e50*/  VIADD R3, R3, UR5 ;  /* 0x0000000503037c36 */ /* 0x000fe20008000000 */
[----:B------:R-:W-:Y:S01]  /*1e60*/  F2FP.BF16.F32.PACK_AB R57, R59, R58 ;  /* 0x0000003a3b39723e */ /* 0x000fe200000010ff */
[----:B------:R-:W-:Y:S01]  /*1e70*/  VIADD R4, R4, UR5 ;  /* 0x0000000504047c36 */ /* 0x000fe20008000000 */
[----:B------:R-:W-:Y:S01]  /*1e80*/  F2FP.BF16.F32.PACK_AB R33, R35, R34 ;  /* 0x000000222321723e */ /* 0x000fe200000010ff */
[----:B------:R-:W-:Y:S01]  /*1e90*/  VOTEU.ANY UP0, P0 ;  /* 0x00000000003f7886 */ /* 0x000fe20000000100 */
[----:B------:R-:W-:Y:S01]  /*1ea0*/  F2FP.BF16.F32.PACK_AB R58, R61, R60 ;  /* 0x0000003c3d3a723e */ /* 0x000fe200000010ff */
[----:B------:R-:W-:Y:S01]  /*1eb0*/  VOTEU.ANY UP1, P0 ;  /* 0x00000000003f7886 */ /* 0x000fe20000020100 */
[----:B------:R-:W-:Y:S02]  /*1ec0*/  F2FP.BF16.F32.PACK_AB R59, R63, R62 ;  /* 0x0000003e3f3b723e */ /* 0x000fe400000010ff */
[----:B------:R-:W-:Y:S01]  /*1ed0*/  F2FP.BF16.F32.PACK_AB R64, R65, R64 ;  /* 0x000000404140723e */ /* 0x000fe200000010ff */
[----:B---3--:R-:W-:Y:S01]  /*1ee0*/  @UP0 UMOV UR6, UR20 ;  /* 0x0000001400060c82 */ /* 0x008fe20008000000 */
[----:B------:R-:W-:Y:S01]  /*1ef0*/  LOP3.LUT R0, R0, 0x60, RZ, 0x3c, !PT ;  /* 0x0000006000007812 */ /* 0x000fe200078e3cff */
[----:B------:R-:W-:Y:S01]  /*1f00*/  @UP0 UMOV UR7, UR21 ;  /* 0x0000001500070c82 */ /* 0x000fe20008000000 */
[----:B------:R-:W-:-:S02]  /*1f10*/  F2FP.BF16.F32.PACK_AB R34, R37, R36 ;  /* 0x000000242522723e */ /* 0x000fc400000010ff */
[----:B------:R-:W-:Y:S01]  /*1f20*/  F2FP.BF16.F32.PACK_AB R35, R39, R38 ;  /* 0x000000262723723e */ /* 0x000fe200000010ff */
[----:B------:R-:W-:Y:S01]  /*1f30*/  VIADD R0, R0, UR5 ;  /* 0x0000000500007c36 */ /* 0x000fe20008000000 */
[----:B------:R-:W-:Y:S01]  /*1f40*/  F2FP.BF16.F32.PACK_AB R40, R41, R40 ;  /* 0x000000282928723e */ /* 0x000fe200000010ff */
[----:B------:R-:W1:Y:S02]  /*1f50*/  @!P2 SYNCS.CCTL.IV [UR5+0xc008] ;  /* 0x00c00800ff00a9b1 */ /* 0x000e640008000005 */
[----:B-1----:R-:W-:Y:S01]  /*1f60*/  BAR.SYNC.DEFER_BLOCKING 0x0 ;  /* 0x0000000000007b1d */ /* 0x002fe20000010000 */
[----:B------:R-:W-:Y:S02]  /*1f70*/  F2FP.BF16.F32.PACK_AB R65, R67, R66 ;  /* 0x000000424341723e */ /* 0x000fe400000010ff */
[----:B------:R-:W-:Y:S02]  /*1f80*/  F2FP.BF16.F32.PACK_AB R41, R43, R42 ;  /* 0x0000002a2b29723e */ /* 0x000fe400000010ff */
[----:B------:R-:W-:-:S02]  /*1f90*/  F2FP.BF16.F32.PACK_AB R66, R69, R68 ;  /* 0x000000444542723e */ /* 0x000fc400000010ff */
[----:B------:R-:W-:Y:S02]  /*1fa0*/  F2FP.BF16.F32.PACK_AB R67, R71, R70 ;  /* 0x000000464743723e */ /* 0x000fe400000010ff */
[----:B------:R-:W-:Y:S02]  /*1fb0*/  F2FP.BF16.F32.PACK_AB R72, R73, R72 ;  /* 0x000000484948723e */ /* 0x000fe400000010ff */
[----:B------:R-:W-:Y:S02]  /*1fc0*/  F2FP.BF16.F32.PACK_AB R42, R45, R44 ;  /* 0x0000002c2d2a723e */ /* 0x000fe400000010ff */
[----:B------:R-:W-:Y:S02]  /*1fd0*/  F2FP.BF16.F32.PACK_AB R43, R47, R46 ;  /* 0x0000002e2f2b723e */ /* 0x000fe400000010ff */
[----:B------:R-:W-:Y:S02]  /*1fe0*/  F2FP.BF16.F32.PACK_AB R48, R49, R48 ;  /* 0x000000303130723e */ /* 0x000fe400000010ff */
[----:B------:R-:W-:-:S02]  /*1ff0*/  F2FP.BF16.F32.PACK_AB R73, R75, R74 ;  /* 0x0000004a4b49723e */ /* 0x000fc400000010ff */
[----:B------:R-:W-:Y:S02]  /*2000*/  F2FP.BF16.F32.PACK_AB R49, R51, R50 ;  /* 0x000000323331723e */ /* 0x000fe400000010ff */
[----:B------:R-:W-:Y:S02]  /*2010*/  F2FP.BF16.F32.PACK_AB R74, R77, R76 ;  /* 0x0000004c4d4a723e */ /* 0x000fe400000010ff */
[----:B------:R-:W-:Y:S01]  /*2020*/  F2FP.BF16.F32.PACK_AB R75, R79, R78 ;  /* 0x0000004e4f4b723e */ /* 0x000fe200000010ff */
[----:B------:R-:W1:Y:S02]  /*2030*/  @!P2 SYNCS.CCTL.IV [UR5+0xc010] ;  /* 0x00c01000ff00a9b1 */ /* 0x000e640008000005 */
[----:B-1----:R-:W-:Y:S01]  /*2040*/  BAR.SYNC.DEFER_BLOCKING 0x0 ;  /* 0x0000000000007b1d */ /* 0x002fe20000010000 */
[----:B------:R-:W-:Y:S02]  /*2050*/  F2FP.BF16.F32.PACK_AB R80, R81, R80 ;  /* 0x000000505150723e */ /* 0x000fe400000010ff */
[----:B------:R-:W-:-:S02]  /*2060*/  F2FP.BF16.F32.PACK_AB R50, R53, R52 ;  /* 0x000000343532723e */ /* 0x000fc400000010ff */
[----:B------:R-:W-:Y:S02]  /*2070*/  F2FP.BF16.F32.PACK_AB R51, R55, R54 ;  /* 0x000000363733723e */ /* 0x000fe400000010ff */
[----:B------:R-:W-:Y:S02]  /*2080*/  F2FP.BF16.F32.PACK_AB R81, R83, R82 ;  /* 0x000000525351723e */ /* 0x000fe400000010ff */
[----:B------:R-:W-:Y:S02]  /*2090*/  F2FP.BF16.F32.PACK_AB R82, R85, R84 ;  /* 0x000000545552723e */ /* 0x000fe400000010ff */
[----:B------:R-:W-:Y:S01]  /*20a0*/  F2FP.BF16.F32.PACK_AB R83, R87, R86 ;  /* 0x000000565753723e */ /* 0x000fe200000010ff */
[----:B------:R-:W1:Y:S02]  /*20b0*/  @!P2 SYNCS.CCTL.IV [UR5+0xc018] ;  /* 0x00c01800ff00a9b1 */ /* 0x000e640008000005 */
[----:B-1----:R-:W-:Y:S04]  /*20c0*/  STSM.16.M88.4 [R2], R24 ;  /* 0x0000001802007844 */ /* 0x002fe80000000200 */
[----:B------:R-:W-:Y:S04]  /*20d0*/  STSM.16.M88.4 [R2+0x2000], R56 ;  /* 0x0020003802007844 */ /* 0x000fe80000000200 */
[----:B------:R-:W-:Y:S04]  /*20e0*/  STSM.16.M88.4 [R3], R32 ;  /* 0x0000002003007844 */ /* 0x000fe80000000200 */
[----:B------:R-:W-:Y:S04]  /*20f0*/  STSM.16.M88.4 [R3+0x2000], R64 ;  /* 0x0020004003007844 */ /* 0x000fe80000000200 */
[----:B------:R-:W-:Y:S04]  /*2100*/  STSM.16.M88.4 [R4], R40 ;  /* 0x0000002804007844 */ /* 0x000fe80000000200 */
[----:B------:R-:W-:Y:S04]  /*2110*/  STSM.16.M88.4 [R4+0x2000], R72 ;  /* 0x0020004804007844 */ /* 0x000fe80000000200 */
[----:B------:R-:W-:Y:S04]  /*2120*/  STSM.16.M88.4 [R0], R48 ;  /* 0x0000003000007844 */ /* 0x000fe80000000200 */
[----:B------:R-:W-:Y:S01]  /*2130*/  STSM.16.M88.4 [R0+0x2000], R80 ;  /* 0x0020005000007844 */ /* 0x000fe20000000200 */
[----:B------:R1:W-:Y:S06]  /*2140*/  MEMBAR.ALL.CTA ;  /* 0x0000000000007992 */ /* 0x0003ec0000008000 */
[----:B-1----:R-:W1:Y:S02]  /*2150*/  FENCE.VIEW.ASYNC.S ;  /* 0x00000000000073c6 */ /* 0x002e640000000000 */
[----:B-1----:R-:W-:Y:S06]  /*2160*/  BAR.SYNC.DEFER_BLOCKING 0x0 ;  /* 0x0000000000007b1d */ /* 0x002fec0000010000 */
[----:B------:R1:W-:Y:S01]  /*2170*/  @UP1 UTMASTG.2D [UR8], [UR6] ;  /* 0x00000008060013b5 */ /* 0x0003e20008008000 */
[----:B------:R0:W-:Y:S01]  /*2180*/  UTMACMDFLUSH ;  /* 0x00000000000079b7 */ /* 0x0001e20000000000 */
[----:B------:R-:W-:-:S04]  /*2190*/  DEPBAR.LE SB0, 0x0 ;  /* 0x000080000000791a */ /* 0x000fc80000000000 */
[----:B------:R-:W-:Y:S06]  /*21a0*/  BAR.SYNC.DEFER_BLOCKING 0x0 ;  /* 0x0000000000007b1d */ /* 0x000fec0000010000 */
[----:B-1----:R-:W-:Y:S05]  /*21b0*/  EXIT ;  /* 0x000000000000794d */ /* 0x002fea0003800000 */
.L_x_48:
[----:B------:R-:W1:Y:S02]  /*21c0*/  SYNCS.PHASECHK.TRANS64.TRYWAIT P0, [UR15+0xc000], R3 ;  /* 0x00c00003ff0075a7 */ /* 0x000e64000800014f */
[----:B-1----:R-:W-:Y:S05]  /*21d0*/  @!P0 BRA `(.L_x_48) ;  /* 0xfffffffc00f88947 */ /* 0x002fea000383ffff */
[----:B------:R-:W-:Y:S05]  /*21e0*/  BRA `(.L_x_50) ;  /* 0xfffffff8003c7947 */ /* 0x000fea000383ffff */
.L_x_51:
[----:B------:R-:W-:-:S00]  /*21f0*/  BRA `(.L_x_51) ;  /* 0xfffffffc00fc7947 */ /* 0x000fc0000383ffff */
[----:B------:R-:W-:-:S00]  /*2200*/  NOP ;  /* 0x0000000000007918 */ /* 0x000fc00000000000 */
[----:B------:R-:W-:-:S00]  /*2210*/  NOP ;  /* 0x0000000000007918 */ /* 0x000fc00000000000 */
[----:B------:R-:W-:-:S00]  /*2220*/  NOP ;  /* 0x0000000000007918 */ /* 0x000fc00000000000 */
[----:B------:R-:W-:-:S00]  /*2230*/  NOP ;  /* 0x0000000000007918 */ /* 0x000fc00000000000 */
[----:B------:R-:W-:-:S00]  /*2240*/  NOP ;  /* 0x0000000000007918 */ /* 0x000fc00000000000 */
[----:B------:R-:W-:-:S00]  /*2250*/  NOP ;  /* 0x0000000000007918 */ /* 0x000fc00000000000 */
[----:B------:R-:W-:-:S00]  /*2260*/  NOP ;  /* 0x0000000000007918 */ /* 0x000fc00000000000 */
[----:B------:R-:W-:-:S00]  /*2270*/  NOP ;  /* 0x0000000000007918 */ /* 0x000fc00000000000 */
.L_x_52:


//--------------------- .nv.shared.gluon_wgmma    --------------------------
	.section	.nv.shared.gluon_wgmma,"aw",@nobits
	.sectionflags	@""
	.align	16
	.zero		1024


//--------------------- .nv.shared.reserved.0     --------------------------
	.section	.nv.shared.reserved.0,"aw",@nobits
	.weak		__nv_reservedSMEM_offset_0_alias
	.size		__nv_reservedSMEM_offset_0_alias, 0, 0
	.other		__nv_reservedSMEM_offset_0_alias,@"STO_CUDA_RESERVED_SHARED STV_DEFAULT"
__nv_reservedSMEM_offset_0_alias:
	.zero		0


//--------------------- .nv.constant0.gluon_wgmma --------------------------
	.section	.nv.constant0.gluon_wgmma,"a",@progbits
	.sectionflags	@""
	.align	4
.nv.constant0.gluon_wgmma:
	.zero		608


//--------------------- SYMBOLS --------------------------

	.type		.nv.reservedSmem.offset0,@object
	.size		.nv.reservedSmem.offset0,0x4
